	.target	sm_100a

	.elftype	@"ET_EXEC"


//--------------------- .note.nv.tkinfo           --------------------------
	.section	.note.nv.tkinfo,"",@"SHT_NOTE"
	.sectionflags	@"SHF_NOTE_NV_TKINFO"
	.tkinfo
        /*0018*/ 	.word	0x00000002
        /*0030*/ 	.string	""
        /*0030*/ 	.string	"ptxas"
        /*0030*/ 	.string	"Cuda compilation tools, release 13.0, V13.0.88"
        /*0030*/ 	.string	"Build cuda_13.0.r13.0/compiler.36424714_0"
        /*0030*/ 	.string	"-arch sm_100a -m 64 "



//--------------------- .note.nv.cuinfo           --------------------------
	.section	.note.nv.cuinfo,"",@"SHT_NOTE"
	.sectionflags	@"SHF_NOTE_NV_CUINFO"
        /*0018*/ 	.short	0x0002
        /*001a*/ 	.short	0x0064
        /*001c*/ 	.short	0x0082
	.zero		2


//--------------------- .nv.info                  --------------------------
	.section	.nv.info,"",@"SHT_CUDA_INFO"
	.align	4


	//----- nvinfo : EIATTR_REGCOUNT
	.align		4
        /*0000*/ 	.byte	0x04, 0x2f
        /*0002*/ 	.short	(.L_19 - .L_18)
	.align		4
.L_18:
        /*0004*/ 	.word	index@(_ZN7cutlass13device_kernelINS_4gemm6kernel13GemmUniversalIN4cute5tupleIJiiiiEEENS1_10collective13CollectiveMmaINS1_35MainloopSm100TmaUmmaWarpSpecializedILi8ELi2ELi4ENS5_IJNS4_1CILi4EEENSA_ILi1EEESC_EEEEENS5_IJNSA_ILi256EEENSA_ILi128EEESG_EEEaNS5_IJlSC_lEEEaSI_NS4_8TiledMMAINS4_8MMA_AtomIJNS4_21SM100_MMA_S8_2x1SM_SSIaaiLi256ELi128ELNS4_4UMMA5MajorE0ELSN_0ELNSM_8SaturateE0EEEEEENS4_6LayoutINS5_IJSC_SC_SC_EEENS5_IJNSA_ILi0EEEST_ST_EEEEENS5_IJNS4_10UnderscoreESW_SW_EEEEENS4_18SM100_TMA_2SM_LOADENS4_14ComposedLayoutINS4_7SwizzleILi3ELi4ELi3EEENS4_18smem_ptr_flag_bitsILi8EEENSR_INS5_IJNSA_ILi8EEESG_EEENS5_IJSG_SC_EEEEEEEvNS4_8identityENS4_28SM100_TMA_2SM_LOAD_MULTICASTES19_vS1A_EENS_8epilogue10collective18CollectiveEpilogueINS1D_23Sm100TmaWarpSpecializedILi2ELi2ELi64ELb0ELb0EEEJNS5_IJSG_SG_SG_EEENS5_IJNSR_ISG_SC_EENSR_INSA_ILi64EEESC_EEEEEaSI_aSI_NS1D_6fusion15FusionCallbacksIS1H_NS1N_17LinearCombinationIaiaiLNS_15FloatRoundStyleE2EEES1I_S1M_JEEENS4_5SM1004TMEM4LOAD26SM100_TMEM_LOAD_32dp32b64xENS4_13SM90_TMA_LOADENS10_INS11_ILi2ELi4ELi3EEES14_NSR_INS5_IJS15_S1K_EEENS5_IJS1K_SC_EEEEEEENS4_39AutoVectorizingCopyWithAssumedAlignmentILi128EEENS4_14SM90_TMA_STOREES22_S24_S24_EEEvvEEEEvNT_6ParamsE)
        /*0008*/ 	.word	0x000000a2


	//----- nvinfo : EIATTR_FRAME_SIZE
	.align		4
.L_19:
        /*000c*/ 	.byte	0x04, 0x11
        /*000e*/ 	.short	(.L_21 - .L_20)
	.align		4
.L_20:
        /*0010*/ 	.word	index@($__internal_2_$__cuda_sm10x_tcgen05_guardrail_trap_unallocated_columns_being_dealloced)
        /*0014*/ 	.word	0x00000000


	//----- nvinfo : EIATTR_FRAME_SIZE
	.align		4
.L_21:
        /*0018*/ 	.byte	0x04, 0x11
        /*001a*/ 	.short	(.L_23 - .L_22)
	.align		4
.L_22:
        /*001c*/ 	.word	index@($__internal_1_$__cuda_sm10x_tcgen05_guardrail_trap_phase_invalid_during_alloc)
        /*0020*/ 	.word	0x00000000


	//----- nvinfo : EIATTR_FRAME_SIZE
	.align		4
.L_23:
        /*0024*/ 	.byte	0x04, 0x11
        /*0026*/ 	.short	(.L_25 - .L_24)
	.align		4
.L_24:
        /*0028*/ 	.word	index@($__internal_0_$__cuda_sm10x_tcgen05_guardrail_trap_col_being_dealloced_not_returned_by_alloc)
        /*002c*/ 	.word	0x00000000


	//----- nvinfo : EIATTR_FRAME_SIZE
	.align		4
.L_25:
        /*0030*/ 	.byte	0x04, 0x11
        /*0032*/ 	.short	(.L_27 - .L_26)
	.align		4
.L_26:
        /*0034*/ 	.word	index@(_ZN7cutlass13device_kernelINS_4gemm6kernel13GemmUniversalIN4cute5tupleIJiiiiEEENS1_10collective13CollectiveMmaINS1_35MainloopSm100TmaUmmaWarpSpecializedILi8ELi2ELi4ENS5_IJNS4_1CILi4EEENSA_ILi1EEESC_EEEEENS5_IJNSA_ILi256EEENSA_ILi128EEESG_EEEaNS5_IJlSC_lEEEaSI_NS4_8TiledMMAINS4_8MMA_AtomIJNS4_21SM100_MMA_S8_2x1SM_SSIaaiLi256ELi128ELNS4_4UMMA5MajorE0ELSN_0ELNSM_8SaturateE0EEEEEENS4_6LayoutINS5_IJSC_SC_SC_EEENS5_IJNSA_ILi0EEEST_ST_EEEEENS5_IJNS4_10UnderscoreESW_SW_EEEEENS4_18SM100_TMA_2SM_LOADENS4_14ComposedLayoutINS4_7SwizzleILi3ELi4ELi3EEENS4_18smem_ptr_flag_bitsILi8EEENSR_INS5_IJNSA_ILi8EEESG_EEENS5_IJSG_SC_EEEEEEEvNS4_8identityENS4_28SM100_TMA_2SM_LOAD_MULTICASTES19_vS1A_EENS_8epilogue10collective18CollectiveEpilogueINS1D_23Sm100TmaWarpSpecializedILi2ELi2ELi64ELb0ELb0EEEJNS5_IJSG_SG_SG_EEENS5_IJNSR_ISG_SC_EENSR_INSA_ILi64EEESC_EEEEEaSI_aSI_NS1D_6fusion15FusionCallbacksIS1H_NS1N_17LinearCombinationIaiaiLNS_15FloatRoundStyleE2EEES1I_S1M_JEEENS4_5SM1004TMEM4LOAD26SM100_TMEM_LOAD_32dp32b64xENS4_13SM90_TMA_LOADENS10_INS11_ILi2ELi4ELi3EEES14_NSR_INS5_IJS15_S1K_EEENS5_IJS1K_SC_EEEEEEENS4_39AutoVectorizingCopyWithAssumedAlignmentILi128EEENS4_14SM90_TMA_STOREES22_S24_S24_EEEvvEEEEvNT_6ParamsE)
        /*0038*/ 	.word	0x00000000


	//----- nvinfo : EIATTR_MIN_STACK_SIZE
	.align		4
.L_27:
        /*003c*/ 	.byte	0x04, 0x12
        /*003e*/ 	.short	(.L_29 - .L_28)
	.align		4
.L_28:
        /*0040*/ 	.word	index@(_ZN7cutlass13device_kernelINS_4gemm6kernel13GemmUniversalIN4cute5tupleIJiiiiEEENS1_10collective13CollectiveMmaINS1_35MainloopSm100TmaUmmaWarpSpecializedILi8ELi2ELi4ENS5_IJNS4_1CILi4EEENSA_ILi1EEESC_EEEEENS5_IJNSA_ILi256EEENSA_ILi128EEESG_EEEaNS5_IJlSC_lEEEaSI_NS4_8TiledMMAINS4_8MMA_AtomIJNS4_21SM100_MMA_S8_2x1SM_SSIaaiLi256ELi128ELNS4_4UMMA5MajorE0ELSN_0ELNSM_8SaturateE0EEEEEENS4_6LayoutINS5_IJSC_SC_SC_EEENS5_IJNSA_ILi0EEEST_ST_EEEEENS5_IJNS4_10UnderscoreESW_SW_EEEEENS4_18SM100_TMA_2SM_LOADENS4_14ComposedLayoutINS4_7SwizzleILi3ELi4ELi3EEENS4_18smem_ptr_flag_bitsILi8EEENSR_INS5_IJNSA_ILi8EEESG_EEENS5_IJSG_SC_EEEEEEEvNS4_8identityENS4_28SM100_TMA_2SM_LOAD_MULTICASTES19_vS1A_EENS_8epilogue10collective18CollectiveEpilogueINS1D_23Sm100TmaWarpSpecializedILi2ELi2ELi64ELb0ELb0EEEJNS5_IJSG_SG_SG_EEENS5_IJNSR_ISG_SC_EENSR_INSA_ILi64EEESC_EEEEEaSI_aSI_NS1D_6fusion15FusionCallbacksIS1H_NS1N_17LinearCombinationIaiaiLNS_15FloatRoundStyleE2EEES1I_S1M_JEEENS4_5SM1004TMEM4LOAD26SM100_TMEM_LOAD_32dp32b64xENS4_13SM90_TMA_LOADENS10_INS11_ILi2ELi4ELi3EEES14_NSR_INS5_IJS15_S1K_EEENS5_IJS1K_SC_EEEEEEENS4_39AutoVectorizingCopyWithAssumedAlignmentILi128EEENS4_14SM90_TMA_STOREES22_S24_S24_EEEvvEEEEvNT_6ParamsE)
        /*0044*/ 	.word	0x00000000
.L_29:


//--------------------- .nv.compat                --------------------------
	.section	.nv.compat,"",@"SHT_CUDA_COMPAT_INFO"
	.align	4
        /*0000*/ 	.byte	0x02, 0x09, 0x01, 0x00, 0x02, 0x02, 0x03, 0x00, 0x02, 0x05, 0x06, 0x00, 0x03, 0x07, 0x01, 0x01
        /*0010*/ 	.byte	0x02, 0x03, 0x01, 0x00, 0x02, 0x06, 0x01, 0x00, 0x04, 0x0b, 0x08, 0x00, 0x01, 0x00, 0x00, 0x00
        /*0020*/ 	.byte	0x00, 0x00, 0x00, 0x00


//--------------------- .nv.info._ZN7cutlass13device_kernelINS_4gemm6kernel13GemmUniversalIN4cute5tupleIJiiiiEEENS1_10collective13CollectiveMmaINS1_35MainloopSm100TmaUmmaWarpSpecializedILi8ELi2ELi4ENS5_IJNS4_1CILi4EEENSA_ILi1EEESC_EEEEENS5_IJNSA_ILi256EEENSA_ILi128EEESG_EEEaNS5_IJlSC_lEEEaSI_NS4_8TiledMMAINS4_8MMA_AtomIJNS4_21SM100_MMA_S8_2x1SM_SSIaaiLi256ELi128ELNS4_4UMMA5MajorE0ELSN_0ELNSM_8SaturateE0EEEEEENS4_6LayoutINS5_IJSC_SC_SC_EEENS5_IJNSA_ILi0EEEST_ST_EEEEENS5_IJNS4_10UnderscoreESW_SW_EEEEENS4_18SM100_TMA_2SM_LOADENS4_14ComposedLayoutINS4_7SwizzleILi3ELi4ELi3EEENS4_18smem_ptr_flag_bitsILi8EEENSR_INS5_IJNSA_ILi8EEESG_EEENS5_IJSG_SC_EEEEEEEvNS4_8identityENS4_28SM100_TMA_2SM_LOAD_MULTICASTES19_vS1A_EENS_8epilogue10collective18CollectiveEpilogueINS1D_23Sm100TmaWarpSpecializedILi2ELi2ELi64ELb0ELb0EEEJNS5_IJSG_SG_SG_EEENS5_IJNSR_ISG_SC_EENSR_INSA_ILi64EEESC_EEEEEaSI_aSI_NS1D_6fusion15FusionCallbacksIS1H_NS1N_17LinearCombinationIaiaiLNS_15FloatRoundStyleE2EEES1I_S1M_JEEENS4_5SM1004TMEM4LOAD26SM100_TMEM_LOAD_32dp32b64xENS4_13SM90_TMA_LOADENS10_INS11_ILi2ELi4ELi3EEES14_NSR_INS5_IJS15_S1K_EEENS5_IJS1K_SC_EEEEEEENS4_39AutoVectorizingCopyWithAssumedAlignmentILi128EEENS4_14SM90_TMA_STOREES22_S24_S24_EEEvvEEEEvNT_6ParamsE --------------------------
	.section	.nv.info._ZN7cutlass13device_kernelINS_4gemm6kernel13GemmUniversalIN4cute5tupleIJiiiiEEENS1_10collective13CollectiveMmaINS1_35MainloopSm100TmaUmmaWarpSpecializedILi8ELi2ELi4ENS5_IJNS4_1CILi4EEENSA_ILi1EEESC_EEEEENS5_IJNSA_ILi256EEENSA_ILi128EEESG_EEEaNS5_IJlSC_lEEEaSI_NS4_8TiledMMAINS4_8MMA_AtomIJNS4_21SM100_MMA_S8_2x1SM_SSIaaiLi256ELi128ELNS4_4UMMA5MajorE0ELSN_0ELNSM_8SaturateE0EEEEEENS4_6LayoutINS5_IJSC_SC_SC_EEENS5_IJNSA_ILi0EEEST_ST_EEEEENS5_IJNS4_10UnderscoreESW_SW_EEEEENS4_18SM100_TMA_2SM_LOADENS4_14ComposedLayoutINS4_7SwizzleILi3ELi4ELi3EEENS4_18smem_ptr_flag_bitsILi8EEENSR_INS5_IJNSA_ILi8EEESG_EEENS5_IJSG_SC_EEEEEEEvNS4_8identityENS4_28SM100_TMA_2SM_LOAD_MULTICASTES19_vS1A_EENS_8epilogue10collective18CollectiveEpilogueINS1D_23Sm100TmaWarpSpecializedILi2ELi2ELi64ELb0ELb0EEEJNS5_IJSG_SG_SG_EEENS5_IJNSR_ISG_SC_EENSR_INSA_ILi64EEESC_EEEEEaSI_aSI_NS1D_6fusion15FusionCallbacksIS1H_NS1N_17LinearCombinationIaiaiLNS_15FloatRoundStyleE2EEES1I_S1M_JEEENS4_5SM1004TMEM4LOAD26SM100_TMEM_LOAD_32dp32b64xENS4_13SM90_TMA_LOADENS10_INS11_ILi2ELi4ELi3EEES14_NSR_INS5_IJS15_S1K_EEENS5_IJS1K_SC_EEEEEEENS4_39AutoVectorizingCopyWithAssumedAlignmentILi128EEENS4_14SM90_TMA_STOREES22_S24_S24_EEEvvEEEEvNT_6ParamsE,"",@"SHT_CUDA_INFO"
	.sectionflags	@""
	.align	4


	//----- nvinfo : EIATTR_CUDA_API_VERSION
	.align		4
        /*0000*/ 	.byte	0x04, 0x37
        /*0002*/ 	.short	(.L_31 - .L_30)
.L_30:
        /*0004*/ 	.word	0x00000082


	//----- nvinfo : EIATTR_KPARAM_INFO
	.align		4
.L_31:
        /*0008*/ 	.byte	0x04, 0x17
        /*000a*/ 	.short	(.L_33 - .L_32)
.L_32:
        /*000c*/ 	.word	0x00000000
        /*0010*/ 	.short	0x0000
        /*0012*/ 	.short	0x0000
        /*0014*/ 	.byte	0x00, 0xf0, 0x01, 0x20


	//----- nvinfo : EIATTR_AT_ENTRY_FRAGMENTS
	.align		4
.L_33:
        /*0018*/ 	.byte	0x04, 0x4f
        /*001a*/ 	.short	(.L_35 - .L_34)


	//   ....[0]....
.L_34:
        /*001c*/ 	.word	0x00000007


	//----- nvinfo : EIATTR_RESERVED_SMEM_USED
	.align		4
.L_35:
        /*0020*/ 	.byte	0x01, 0x41
	.zero		2


	//----- nvinfo : EIATTR_SPARSE_MMA_MASK
	.align		4
        /*0024*/ 	.byte	0x03, 0x50
        /*0026*/ 	.short	0x0000


	//----- nvinfo : EIATTR_TCGEN05_2CTA_USED
	.align		4
        /*0028*/ 	.byte	0x01, 0x52
	.zero		2


	//----- nvinfo : EIATTR_MAXREG_COUNT
	.align		4
        /*002c*/ 	.byte	0x03, 0x1b
        /*002e*/ 	.short	0x00ff


	//----- nvinfo : EIATTR_NUM_BARRIERS
	.align		4
        /*0030*/ 	.byte	0x02, 0x4c
        /*0032*/ 	.byte	0x07
	.zero		1


	//----- nvinfo : EIATTR_EXTERNS
	.align		4
        /*0034*/ 	.byte	0x04, 0x0f
        /*0036*/ 	.short	(.L_37 - .L_36)


	//   ....[0]....
	.align		4
.L_36:
        /*0038*/ 	.word	index@(__assertfail)


	//----- nvinfo : EIATTR_MERCURY_ISA_VERSION
	.align		4
.L_37:
        /*003c*/ 	.byte	0x03, 0x5f
        /*003e*/ 	.short	0x0101


	//----- nvinfo : EIATTR_INT_WARP_WIDE_INSTR_OFFSETS
	.align		4
        /*0040*/ 	.byte	0x04, 0x31
        /*0042*/ 	.short	(.L_39 - .L_38)


	//   ....[0]....
.L_38:
        /*0044*/ 	.word	0x00000db0


	//   ....[1]....
        /*0048*/ 	.word	0x00000e50


	//   ....[2]....
        /*004c*/ 	.word	0x00004530


	//   ....[3]....
        /*0050*/ 	.word	0x00004550


	//   ....[4]....
        /*0054*/ 	.word	0x00004580


	//   ....[5]....
        /*0058*/ 	.word	0x00005120


	//   ....[6]....
        /*005c*/ 	.word	0x00005190


	//   ....[7]....
        /*0060*/ 	.word	0x00005290


	//   ....[8]....
        /*0064*/ 	.word	0x00005340


	//----- nvinfo : EIATTR_COOP_GROUP_MASK_REGIDS
	.align		4
.L_39:
        /*0068*/ 	.byte	0x04, 0x29
        /*006a*/ 	.short	(.L_41 - .L_40)


	//   ....[0]....
.L_40:
        /*006c*/ 	.word	0xffffffff


	//   ....[1]....
        /*0070*/ 	.word	0xffffffff


	//   ....[2]....
        /*0074*/ 	.word	0xffffffff


	//   ....[3]....
        /*0078*/ 	.word	0xffffffff


	//   ....[4]....
        /*007c*/ 	.word	0xffffffff


	//   ....[5]....
        /*0080*/ 	.word	0xffffffff


	//   ....[6]....
        /*0084*/ 	.word	0xffffffff


	//   ....[7]....
        /*0088*/ 	.word	0xffffffff


	//   ....[8]....
        /*008c*/ 	.word	0xffffffff


	//   ....[9]....
        /*0090*/ 	.word	0xffffffff


	//   ....[10]....
        /*0094*/ 	.word	0xffffffff


	//   ....[11]....
        /*0098*/ 	.word	0xffffffff


	//   ....[12]....
        /*009c*/ 	.word	0xffffffff


	//   ....[13]....
        /*00a0*/ 	.word	0xffffffff


	//----- nvinfo : EIATTR_COOP_GROUP_INSTR_OFFSETS
	.align		4
.L_41:
        /*00a4*/ 	.byte	0x04, 0x28
        /*00a6*/ 	.short	(.L_43 - .L_42)


	//   ....[0]....
.L_42:
        /*00a8*/ 	.word	0x000000b0


	//   ....[1]....
        /*00ac*/ 	.word	0x00000520


	//   ....[2]....
        /*00b0*/ 	.word	0x00000760


	//   ....[3]....
        /*00b4*/ 	.word	0x000008b0


	//   ....[4]....
        /*00b8*/ 	.word	0x000009a0


	//   ....[5]....
        /*00bc*/ 	.word	0x00000b00


	//   ....[6]....
        /*00c0*/ 	.word	0x00000c90


	//   ....[7]....
        /*00c4*/ 	.word	0x00000ed0


	//   ....[8]....
        /*00c8*/ 	.word	0x00002220


	//   ....[9]....
        /*00cc*/ 	.word	0x00003310


	//   ....[10]....
        /*00d0*/ 	.word	0x000037e0


	//   ....[11]....
        /*00d4*/ 	.word	0x00003810


	//   ....[12]....
        /*00d8*/ 	.word	0x00004430


	//   ....[13]....
        /*00dc*/ 	.word	0x00004640


	//----- nvinfo : EIATTR_VRC_CTA_INIT_COUNT
	.align		4
.L_43:
        /*00e0*/ 	.byte	0x02, 0x4a
        /*00e2*/ 	.byte	0x80
	.zero		1


	//----- nvinfo : EIATTR_SYSCALL_OFFSETS
	.align		4
        /*00e4*/ 	.byte	0x04, 0x46
        /*00e6*/ 	.short	(.L_45 - .L_44)


	//   ....[0]....
.L_44:
        /*00e8*/ 	.word	0x00005f30


	//   ....[1]....
        /*00ec*/ 	.word	0x00006070


	//   ....[2]....
        /*00f0*/ 	.word	0x00006900


	//   ....[3]....
        /*00f4*/ 	.word	0x00007f00


	//----- nvinfo : EIATTR_MBARRIER_INSTR_OFFSETS
	.align		4
.L_45:
        /*00f8*/ 	.byte	0x04, 0x39
        /*00fa*/ 	.short	(.L_47 - .L_46)


	//   ....[0]....
.L_46:
        /*00fc*/ 	.word	0x00000650
        /*0100*/ 	.word	0x000000ff
        /*0104*/ 	.word	0x00000000
        /*0108*/ 	.short	0x0100
        /*010a*/ 	.byte	0x04
	.zero		1


	//   ....[1]....
        /*010c*/ 	.word	0x00000660
        /*0110*/ 	.word	0x000000ff
        /*0114*/ 	.word	0x00000040
        /*0118*/ 	.short	0x0100
        /*011a*/ 	.byte	0x04
	.zero		1


	//   ....[2]....
        /*011c*/ 	.word	0x00000670
        /*0120*/ 	.word	0x000000ff
        /*0124*/ 	.word	0x00000008
        /*0128*/ 	.short	0x0100
        /*012a*/ 	.byte	0x04
	.zero		1


	//   ....[3]....
        /*012c*/ 	.word	0x00000680
        /*0130*/ 	.word	0x000000ff
        /*0134*/ 	.word	0x00000048
        /*0138*/ 	.short	0x0100
        /*013a*/ 	.byte	0x04
	.zero		1


	//   ....[4]....
        /*013c*/ 	.word	0x00000690
        /*0140*/ 	.word	0x000000ff
        /*0144*/ 	.word	0x00000010
        /*0148*/ 	.short	0x0100
        /*014a*/ 	.byte	0x04
	.zero		1


	//   ....[5]....
        /*014c*/ 	.word	0x000006a0
        /*0150*/ 	.word	0x000000ff
        /*0154*/ 	.word	0x00000050
        /*0158*/ 	.short	0x0100
        /*015a*/ 	.byte	0x04
	.zero		1


	//   ....[6]....
        /*015c*/ 	.word	0x000006b0
        /*0160*/ 	.word	0x000000ff
        /*0164*/ 	.word	0x00000018
        /*0168*/ 	.short	0x0100
        /*016a*/ 	.byte	0x04
	.zero		1


	//   ....[7]....
        /*016c*/ 	.word	0x000006c0
        /*0170*/ 	.word	0x000000ff
        /*0174*/ 	.word	0x00000058
        /*0178*/ 	.short	0x0100
        /*017a*/ 	.byte	0x04
	.zero		1


	//   ....[8]....
        /*017c*/ 	.word	0x000006d0
        /*0180*/ 	.word	0x000000ff
        /*0184*/ 	.word	0x00000020
        /*0188*/ 	.short	0x0100
        /*018a*/ 	.byte	0x04
	.zero		1


	//   ....[9]....
        /*018c*/ 	.word	0x000006e0
        /*0190*/ 	.word	0x000000ff
        /*0194*/ 	.word	0x00000060
        /*0198*/ 	.short	0x0100
        /*019a*/ 	.byte	0x04
	.zero		1


	//   ....[10]....
        /*019c*/ 	.word	0x000006f0
        /*01a0*/ 	.word	0x000000ff
        /*01a4*/ 	.word	0x00000028
        /*01a8*/ 	.short	0x0100
        /*01aa*/ 	.byte	0x04
	.zero		1


	//   ....[11]....
        /*01ac*/ 	.word	0x00000700
        /*01b0*/ 	.word	0x000000ff
        /*01b4*/ 	.word	0x00000068
        /*01b8*/ 	.short	0x0100
        /*01ba*/ 	.byte	0x04
	.zero		1


	//   ....[12]....
        /*01bc*/ 	.word	0x00000710
        /*01c0*/ 	.word	0x000000ff
        /*01c4*/ 	.word	0x00000030
        /*01c8*/ 	.short	0x0100
        /*01ca*/ 	.byte	0x04
	.zero		1


	//   ....[13]....
        /*01cc*/ 	.word	0x00000720
        /*01d0*/ 	.word	0x000000ff
        /*01d4*/ 	.word	0x00000070
        /*01d8*/ 	.short	0x0100
        /*01da*/ 	.byte	0x04
	.zero		1


	//   ....[14]....
        /*01dc*/ 	.word	0x00000730
        /*01e0*/ 	.word	0x000000ff
        /*01e4*/ 	.word	0x00000038
        /*01e8*/ 	.short	0x0100
        /*01ea*/ 	.byte	0x04
	.zero		1


	//   ....[15]....
        /*01ec*/ 	.word	0x00000740
        /*01f0*/ 	.word	0x000000ff
        /*01f4*/ 	.word	0x00000078
        /*01f8*/ 	.short	0x0100
        /*01fa*/ 	.byte	0x04
	.zero		1


	//   ....[16]....
        /*01fc*/ 	.word	0x00000860
        /*0200*/ 	.word	0x000000ff
        /*0204*/ 	.word	0x00000080
        /*0208*/ 	.short	0x0100
        /*020a*/ 	.byte	0x04
	.zero		1


	//   ....[17]....
        /*020c*/ 	.word	0x00000870
        /*0210*/ 	.word	0x000000ff
        /*0214*/ 	.word	0x00000090
        /*0218*/ 	.short	0x0100
        /*021a*/ 	.byte	0x04
	.zero		1


	//   ....[18]....
        /*021c*/ 	.word	0x00000880
        /*0220*/ 	.word	0x000000ff
        /*0224*/ 	.word	0x00000088
        /*0228*/ 	.short	0x0100
        /*022a*/ 	.byte	0x04
	.zero		1


	//   ....[19]....
        /*022c*/ 	.word	0x00000890
        /*0230*/ 	.word	0x000000ff
        /*0234*/ 	.word	0x00000098
        /*0238*/ 	.short	0x0100
        /*023a*/ 	.byte	0x04
	.zero		1


	//   ....[20]....
        /*023c*/ 	.word	0x00000970
        /*0240*/ 	.word	0x000000ff
        /*0244*/ 	.word	0x000000a0
        /*0248*/ 	.short	0x0100
        /*024a*/ 	.byte	0x06
	.zero		1


	//   ....[21]....
        /*024c*/ 	.word	0x00000980
        /*0250*/ 	.word	0x000000ff
        /*0254*/ 	.word	0x000000a8
        /*0258*/ 	.short	0x0100
        /*025a*/ 	.byte	0x06
	.zero		1


	//   ....[22]....
        /*025c*/ 	.word	0x00000ab0
        /*0260*/ 	.word	0x000000ff
        /*0264*/ 	.word	0x000000b0
        /*0268*/ 	.short	0x0100
        /*026a*/ 	.byte	0x06
	.zero		1


	//   ....[23]....
        /*026c*/ 	.word	0x00000ac0
        /*0270*/ 	.word	0x000000ff
        /*0274*/ 	.word	0x000000c0
        /*0278*/ 	.short	0x0100
        /*027a*/ 	.byte	0x06
	.zero		1


	//   ....[24]....
        /*027c*/ 	.word	0x00000ad0
        /*0280*/ 	.word	0x000000ff
        /*0284*/ 	.word	0x000000b8
        /*0288*/ 	.short	0x0100
        /*028a*/ 	.byte	0x06
	.zero		1


	//   ....[25]....
        /*028c*/ 	.word	0x00000ae0
        /*0290*/ 	.word	0x000000ff
        /*0294*/ 	.word	0x000000c8
        /*0298*/ 	.short	0x0100
        /*029a*/ 	.byte	0x06
	.zero		1


	//   ....[26]....
        /*029c*/ 	.word	0x00000c00
        /*02a0*/ 	.word	0x000000ff
        /*02a4*/ 	.word	0x000000d0
        /*02a8*/ 	.short	0x0100
        /*02aa*/ 	.byte	0x04
	.zero		1


	//   ....[27]....
        /*02ac*/ 	.word	0x00000c10
        /*02b0*/ 	.word	0x000000ff
        /*02b4*/ 	.word	0x000000f0
        /*02b8*/ 	.short	0x0100
        /*02ba*/ 	.byte	0x04
	.zero		1


	//   ....[28]....
        /*02bc*/ 	.word	0x00000c20
        /*02c0*/ 	.word	0x000000ff
        /*02c4*/ 	.word	0x000000d8
        /*02c8*/ 	.short	0x0100
        /*02ca*/ 	.byte	0x04
	.zero		1


	//   ....[29]....
        /*02cc*/ 	.word	0x00000c30
        /*02d0*/ 	.word	0x000000ff
        /*02d4*/ 	.word	0x000000f8
        /*02d8*/ 	.short	0x0100
        /*02da*/ 	.byte	0x04
	.zero		1


	//   ....[30]....
        /*02dc*/ 	.word	0x00000c40
        /*02e0*/ 	.word	0x000000ff
        /*02e4*/ 	.word	0x000000e0
        /*02e8*/ 	.short	0x0100
        /*02ea*/ 	.byte	0x04
	.zero		1


	//   ....[31]....
        /*02ec*/ 	.word	0x00000c50
        /*02f0*/ 	.word	0x000000ff
        /*02f4*/ 	.word	0x00000100
        /*02f8*/ 	.short	0x0100
        /*02fa*/ 	.byte	0x04
	.zero		1


	//   ....[32]....
        /*02fc*/ 	.word	0x00000c60
        /*0300*/ 	.word	0x000000ff
        /*0304*/ 	.word	0x000000e8
        /*0308*/ 	.short	0x0100
        /*030a*/ 	.byte	0x04
	.zero		1


	//   ....[33]....
        /*030c*/ 	.word	0x00000c70
        /*0310*/ 	.word	0x000000ff
        /*0314*/ 	.word	0x00000108
        /*0318*/ 	.short	0x0100
        /*031a*/ 	.byte	0x04
	.zero		1


	//   ....[34]....
        /*031c*/ 	.word	0x00000d60
        /*0320*/ 	.word	0x000000ff
        /*0324*/ 	.word	0x00000110
        /*0328*/ 	.short	0x0100
        /*032a*/ 	.byte	0x04
	.zero		1


	//   ....[35]....
        /*032c*/ 	.word	0x00000d70
        /*0330*/ 	.word	0x000000ff
        /*0334*/ 	.word	0x00000120
        /*0338*/ 	.short	0x0100
        /*033a*/ 	.byte	0x04
	.zero		1


	//   ....[36]....
        /*033c*/ 	.word	0x00000d80
        /*0340*/ 	.word	0x000000ff
        /*0344*/ 	.word	0x00000118
        /*0348*/ 	.short	0x0100
        /*034a*/ 	.byte	0x04
	.zero		1


	//   ....[37]....
        /*034c*/ 	.word	0x00000d90
        /*0350*/ 	.word	0x000000ff
        /*0354*/ 	.word	0x00000128
        /*0358*/ 	.short	0x0100
        /*035a*/ 	.byte	0x04
	.zero		1


	//   ....[38]....
        /*035c*/ 	.word	0x00000e90
        /*0360*/ 	.word	0x000000ff
        /*0364*/ 	.word	0x00000130
        /*0368*/ 	.short	0x0100
        /*036a*/ 	.byte	0x06
	.zero		1


	//   ....[39]....
        /*036c*/ 	.word	0x00001a40
        /*0370*/ 	.word	0x00000003
        /*0374*/ 	.word	0x00000120
        /*0378*/ 	.short	0x010a
        /*037a*/ 	.byte	0xff
	.zero		1


	//   ....[40]....
        /*037c*/ 	.word	0x00001a70
        /*0380*/ 	.word	0x00000003
        /*0384*/ 	.word	0x00000110
        /*0388*/ 	.short	0x0101
        /*038a*/ 	.byte	0xff
	.zero		1


	//   ....[41]....
        /*038c*/ 	.word	0x00001b30
        /*0390*/ 	.word	0x000000ff
        /*0394*/ 	.word	0x00000040
        /*0398*/ 	.short	0x010a
        /*039a*/ 	.byte	0x04
	.zero		1


	//   ....[42]....
        /*039c*/ 	.word	0x00001c00
        /*03a0*/ 	.word	0x000000ff
        /*03a4*/ 	.word	0x00000040
        /*03a8*/ 	.short	0x010a
        /*03aa*/ 	.byte	0x21
	.zero		1


	//   ....[43]....
        /*03ac*/ 	.word	0x00001dc0
        /*03b0*/ 	.word	0x000000ff
        /*03b4*/ 	.word	0x00000040
        /*03b8*/ 	.short	0x010a
        /*03ba*/ 	.byte	0x07
	.zero		1


	//   ....[44]....
        /*03bc*/ 	.word	0x00001ec0
        /*03c0*/ 	.word	0x000000ff
        /*03c4*/ 	.word	0x000000a8
        /*03c8*/ 	.short	0x0101
        /*03ca*/ 	.byte	0x06
	.zero		1


	//   ....[45]....
        /*03cc*/ 	.word	0x00001ee0
        /*03d0*/ 	.word	0x000000ff
        /*03d4*/ 	.word	0x00000040
        /*03d8*/ 	.short	0x010a
        /*03da*/ 	.byte	0x04
	.zero		1


	//   ....[46]....
        /*03dc*/ 	.word	0x00001f60
        /*03e0*/ 	.word	0x000000ff
        /*03e4*/ 	.word	0x00000040
        /*03e8*/ 	.short	0x010a
        /*03ea*/ 	.byte	0x11
	.zero		1


	//   ....[47]....
        /*03ec*/ 	.word	0x000020f0
        /*03f0*/ 	.word	0x000000ff
        /*03f4*/ 	.word	0x00000040
        /*03f8*/ 	.short	0x010a
        /*03fa*/ 	.byte	0x08
	.zero		1


	//   ....[48]....
        /*03fc*/ 	.word	0x00002250
        /*0400*/ 	.word	0x00000003
        /*0404*/ 	.word	0x000000b0
        /*0408*/ 	.short	0x010a
        /*040a*/ 	.byte	0xff
	.zero		1


	//   ....[49]....
        /*040c*/ 	.word	0x000023a0
        /*0410*/ 	.word	0x00000000
        /*0414*/ 	.word	0x00000000
        /*0418*/ 	.short	0x0101
        /*041a*/ 	.byte	0xff
	.zero		1


	//   ....[50]....
        /*041c*/ 	.word	0x00002950
        /*0420*/ 	.word	0x000000ff
        /*0424*/ 	.word	0x00000000
        /*0428*/ 	.short	0x010a
        /*042a*/ 	.byte	0x04
	.zero		1


	//   ....[51]....
        /*042c*/ 	.word	0x000029e0
        /*0430*/ 	.word	0x000000ff
        /*0434*/ 	.word	0x00000000
        /*0438*/ 	.short	0x010a
        /*043a*/ 	.byte	0x05
	.zero		1


	//   ....[52]....
        /*043c*/ 	.word	0x00002a70
        /*0440*/ 	.word	0x000000ff
        /*0444*/ 	.word	0x00000000
        /*0448*/ 	.short	0x010a
        /*044a*/ 	.byte	0x05
	.zero		1


	//   ....[53]....
        /*044c*/ 	.word	0x00002b00
        /*0450*/ 	.word	0x000000ff
        /*0454*/ 	.word	0x00000000
        /*0458*/ 	.short	0x010a
        /*045a*/ 	.byte	0x05
	.zero		1


	//   ....[54]....
        /*045c*/ 	.word	0x00002b90
        /*0460*/ 	.word	0x000000ff
        /*0464*/ 	.word	0x00000000
        /*0468*/ 	.short	0x010a
        /*046a*/ 	.byte	0x05
	.zero		1


	//   ....[55]....
        /*046c*/ 	.word	0x00002c20
        /*0470*/ 	.word	0x000000ff
        /*0474*/ 	.word	0x00000000
        /*0478*/ 	.short	0x010a
        /*047a*/ 	.byte	0x05
	.zero		1


	//   ....[56]....
        /*047c*/ 	.word	0x00002cb0
        /*0480*/ 	.word	0x000000ff
        /*0484*/ 	.word	0x00000000
        /*0488*/ 	.short	0x010a
        /*048a*/ 	.byte	0x05
	.zero		1


	//   ....[57]....
        /*048c*/ 	.word	0x00002d50
        /*0490*/ 	.word	0x00000000
        /*0494*/ 	.word	0x00000000
        /*0498*/ 	.short	0x010a
        /*049a*/ 	.byte	0xff
	.zero		1


	//   ....[58]....
        /*049c*/ 	.word	0x00002e70
        /*04a0*/ 	.word	0x00000002
        /*04a4*/ 	.word	0x00000110
        /*04a8*/ 	.short	0x010a
        /*04aa*/ 	.byte	0xff
	.zero		1


	//   ....[59]....
        /*04ac*/ 	.word	0x00002ed0
        /*04b0*/ 	.word	0x00000004
        /*04b4*/ 	.word	0x00000000
        /*04b8*/ 	.short	0x0101
        /*04ba*/ 	.byte	0xff
	.zero		1


	//   ....[60]....
        /*04bc*/ 	.word	0x00002ef0
        /*04c0*/ 	.word	0x000000ff
        /*04c4*/ 	.word	0x000000c0
        /*04c8*/ 	.short	0x010a
        /*04ca*/ 	.byte	0x04
	.zero		1


	//   ....[61]....
        /*04cc*/ 	.word	0x00003010
        /*04d0*/ 	.word	0x00000002
        /*04d4*/ 	.word	0x000000b0
        /*04d8*/ 	.short	0x010a
        /*04da*/ 	.byte	0xff
	.zero		1


	//   ....[62]....
        /*04dc*/ 	.word	0x00003120
        /*04e0*/ 	.word	0x00000002
        /*04e4*/ 	.word	0x00000000
        /*04e8*/ 	.short	0x0101
        /*04ea*/ 	.byte	0xff
	.zero		1


	//   ....[63]....
        /*04ec*/ 	.word	0x000031b0
        /*04f0*/ 	.word	0x000000ff
        /*04f4*/ 	.word	0x000000c0
        /*04f8*/ 	.short	0x0106
        /*04fa*/ 	.byte	0x04
	.zero		1


	//   ....[64]....
        /*04fc*/ 	.word	0x000031d0
        /*0500*/ 	.word	0x000000ff
        /*0504*/ 	.word	0x000000c0
        /*0508*/ 	.short	0x010a
        /*050a*/ 	.byte	0x04
	.zero		1


	//   ....[65]....
        /*050c*/ 	.word	0x00003260
        /*0510*/ 	.word	0x000000ff
        /*0514*/ 	.word	0x000000c0
        /*0518*/ 	.short	0x0106
        /*051a*/ 	.byte	0x07
	.zero		1


	//   ....[66]....
        /*051c*/ 	.word	0x000032a0
        /*0520*/ 	.word	0x00000000
        /*0524*/ 	.word	0x000000c0
        /*0528*/ 	.short	0x010a
        /*052a*/ 	.byte	0xff
	.zero		1


	//   ....[67]....
        /*052c*/ 	.word	0x000034e0
        /*0530*/ 	.word	0x000000ff
        /*0534*/ 	.word	0x00000008
        /*0538*/ 	.short	0x010a
        /*053a*/ 	.byte	0x05
	.zero		1


	//   ....[68]....
        /*053c*/ 	.word	0x00003500
        /*0540*/ 	.word	0x000000ff
        /*0544*/ 	.word	0x00000008
        /*0548*/ 	.short	0x010a
        /*054a*/ 	.byte	0x05
	.zero		1


	//   ....[69]....
        /*054c*/ 	.word	0x00003690
        /*0550*/ 	.word	0x000000ff
        /*0554*/ 	.word	0x00000008
        /*0558*/ 	.short	0x010a
        /*055a*/ 	.byte	0x05
	.zero		1


	//   ....[70]....
        /*055c*/ 	.word	0x000036b0
        /*0560*/ 	.word	0x000000ff
        /*0564*/ 	.word	0x00000008
        /*0568*/ 	.short	0x010a
        /*056a*/ 	.byte	0x05
	.zero		1


	//   ....[71]....
        /*056c*/ 	.word	0x00003770
        /*0570*/ 	.word	0x000000ff
        /*0574*/ 	.word	0x00000000
        /*0578*/ 	.short	0x0101
        /*057a*/ 	.byte	0x04
	.zero		1


	//   ....[72]....
        /*057c*/ 	.word	0x00003ab0
        /*0580*/ 	.word	0x00000000
        /*0584*/ 	.word	0x000000b0
        /*0588*/ 	.short	0x010a
        /*058a*/ 	.byte	0xff
	.zero		1


	//   ....[73]....
        /*058c*/ 	.word	0x00003b70
        /*0590*/ 	.word	0x00000000
        /*0594*/ 	.word	0x00000000
        /*0598*/ 	.short	0x0101
        /*059a*/ 	.byte	0xff
	.zero		1


	//   ....[74]....
        /*059c*/ 	.word	0x00003c30
        /*05a0*/ 	.word	0x000000ff
        /*05a4*/ 	.word	0x00000000
        /*05a8*/ 	.short	0x010a
        /*05aa*/ 	.byte	0x04
	.zero		1


	//   ....[75]....
        /*05ac*/ 	.word	0x00003c40
        /*05b0*/ 	.word	0x000000ff
        /*05b4*/ 	.word	0x000000f0
        /*05b8*/ 	.short	0x010a
        /*05ba*/ 	.byte	0x1f
	.zero		1


	//   ....[76]....
        /*05bc*/ 	.word	0x00003cf0
        /*05c0*/ 	.word	0x000000ff
        /*05c4*/ 	.word	0x00000000
        /*05c8*/ 	.short	0x010a
        /*05ca*/ 	.byte	0x05
	.zero		1


	//   ....[77]....
        /*05cc*/ 	.word	0x00003e20
        /*05d0*/ 	.word	0x000000ff
        /*05d4*/ 	.word	0x00000000
        /*05d8*/ 	.short	0x010a
        /*05da*/ 	.byte	0x04
	.zero		1


	//   ....[78]....
        /*05dc*/ 	.word	0x00004120
        /*05e0*/ 	.word	0x000000ff
        /*05e4*/ 	.word	0x00000000
        /*05e8*/ 	.short	0x010a
        /*05ea*/ 	.byte	0x04
	.zero		1


	//   ....[79]....
        /*05ec*/ 	.word	0x000041b0
        /*05f0*/ 	.word	0x000000ff
        /*05f4*/ 	.word	0x00000000
        /*05f8*/ 	.short	0x010a
        /*05fa*/ 	.byte	0x05
	.zero		1


	//   ....[80]....
        /*05fc*/ 	.word	0x00004240
        /*0600*/ 	.word	0x000000ff
        /*0604*/ 	.word	0x00000000
        /*0608*/ 	.short	0x010a
        /*060a*/ 	.byte	0x05
	.zero		1


	//   ....[81]....
        /*060c*/ 	.word	0x000042e0
        /*0610*/ 	.word	0x00000000
        /*0614*/ 	.word	0x00000000
        /*0618*/ 	.short	0x010a
        /*061a*/ 	.byte	0xff
	.zero		1


	//   ....[82]....
        /*061c*/ 	.word	0x00004320
        /*0620*/ 	.word	0x00000000
        /*0624*/ 	.word	0x00000000
        /*0628*/ 	.short	0x010a
        /*062a*/ 	.byte	0xff
	.zero		1


	//   ....[83]....
        /*062c*/ 	.word	0x00004390
        /*0630*/ 	.word	0x000000ff
        /*0634*/ 	.word	0x00000000
        /*0638*/ 	.short	0x0101
        /*063a*/ 	.byte	0x04
	.zero		1


	//   ....[84]....
        /*063c*/ 	.word	0x000043d0
        /*0640*/ 	.word	0x000000ff
        /*0644*/ 	.word	0x00000130
        /*0648*/ 	.short	0x010a
        /*064a*/ 	.byte	0x1a
	.zero		1


	//   ....[85]....
        /*064c*/ 	.word	0x00004420
        /*0650*/ 	.word	0x000000ff
        /*0654*/ 	.word	0x00000000
        /*0658*/ 	.short	0x0101
        /*065a*/ 	.byte	0x04
	.zero		1


	//   ....[86]....
        /*065c*/ 	.word	0x000048e0
        /*0660*/ 	.word	0x00000008
        /*0664*/ 	.word	0x000000b0
        /*0668*/ 	.short	0x010a
        /*066a*/ 	.byte	0xff
	.zero		1


	//   ....[87]....
        /*066c*/ 	.word	0x00004a50
        /*0670*/ 	.word	0x00000000
        /*0674*/ 	.word	0x00000000
        /*0678*/ 	.short	0x0101
        /*067a*/ 	.byte	0xff
	.zero		1


	//   ....[88]....
        /*067c*/ 	.word	0x00004f30
        /*0680*/ 	.word	0x000000ff
        /*0684*/ 	.word	0x000000a8
        /*0688*/ 	.short	0x010a
        /*068a*/ 	.byte	0x15
	.zero		1


	//   ....[89]....
        /*068c*/ 	.word	0x000050c0
        /*0690*/ 	.word	0x000000ff
        /*0694*/ 	.word	0x00000090
        /*0698*/ 	.short	0x010a
        /*069a*/ 	.byte	0x15
	.zero		1


	//   ....[90]....
        /*069c*/ 	.word	0x00005230
        /*06a0*/ 	.word	0x000000ff
        /*06a4*/ 	.word	0x00000080
        /*06a8*/ 	.short	0x010b
        /*06aa*/ 	.byte	0x15
	.zero		1


	//   ....[91]....
        /*06ac*/ 	.word	0x00005250
        /*06b0*/ 	.word	0x000000ff
        /*06b4*/ 	.word	0x00000000
        /*06b8*/ 	.short	0x0101
        /*06ba*/ 	.byte	0x04
	.zero		1


	//   ....[92]....
        /*06bc*/ 	.word	0x00005260
        /*06c0*/ 	.word	0x000000ff
        /*06c4*/ 	.word	0x00000098
        /*06c8*/ 	.short	0x010a
        /*06ca*/ 	.byte	0x15
	.zero		1


	//   ....[93]....
        /*06cc*/ 	.word	0x00005450
        /*06d0*/ 	.word	0x000000ff
        /*06d4*/ 	.word	0x00000088
        /*06d8*/ 	.short	0x010b
        /*06da*/ 	.byte	0x15
	.zero		1


	//   ....[94]....
        /*06dc*/ 	.word	0x00005460
        /*06e0*/ 	.word	0x000000ff
        /*06e4*/ 	.word	0x00000000
        /*06e8*/ 	.short	0x0101
        /*06ea*/ 	.byte	0x25
	.zero		1


	//   ....[95]....
        /*06ec*/ 	.word	0x00005490
        /*06f0*/ 	.word	0x000000ff
        /*06f4*/ 	.word	0x00000090
        /*06f8*/ 	.short	0x010a
        /*06fa*/ 	.byte	0x15
	.zero		1


	//   ....[96]....
        /*06fc*/ 	.word	0x000054d0
        /*0700*/ 	.word	0x00000000
        /*0704*/ 	.word	0x00000098
        /*0708*/ 	.short	0x010a
        /*070a*/ 	.byte	0xff
	.zero		1


	//   ....[97]....
        /*070c*/ 	.word	0x000057d0
        /*0710*/ 	.word	0x00000003
        /*0714*/ 	.word	0x000000b0
        /*0718*/ 	.short	0x010a
        /*071a*/ 	.byte	0xff
	.zero		1


	//   ....[98]....
        /*071c*/ 	.word	0x00005950
        /*0720*/ 	.word	0x00000000
        /*0724*/ 	.word	0x00000000
        /*0728*/ 	.short	0x0101
        /*072a*/ 	.byte	0xff
	.zero		1


	//   ....[99]....
        /*072c*/ 	.word	0x000064a0
        /*0730*/ 	.word	0x00000003
        /*0734*/ 	.word	0x00000080
        /*0738*/ 	.short	0x010a
        /*073a*/ 	.byte	0xff
	.zero		1


	//   ....[100]....
        /*073c*/ 	.word	0x000064e0
        /*0740*/ 	.word	0x00000090
        /*0744*/ 	.word	0x000000d0
        /*0748*/ 	.short	0x010a
        /*074a*/ 	.byte	0xff
	.zero		1


	//   ....[101]....
        /*074c*/ 	.word	0x00006620
        /*0750*/ 	.word	0x00000003
        /*0754*/ 	.word	0x00000080
        /*0758*/ 	.short	0x010a
        /*075a*/ 	.byte	0xff
	.zero		1


	//   ....[102]....
        /*075c*/ 	.word	0x00006780
        /*0760*/ 	.word	0x00000000
        /*0764*/ 	.word	0x00000000
        /*0768*/ 	.short	0x0101
        /*076a*/ 	.byte	0xff
	.zero		1


	//   ....[103]....
        /*076c*/ 	.word	0x000067e0
        /*0770*/ 	.word	0x00000090
        /*0774*/ 	.word	0x000000d0
        /*0778*/ 	.short	0x010a
        /*077a*/ 	.byte	0xff
	.zero		1


	//   ....[104]....
        /*077c*/ 	.word	0x00007b70
        /*0780*/ 	.word	0x00000072
        /*0784*/ 	.word	0x00000080
        /*0788*/ 	.short	0x010a
        /*078a*/ 	.byte	0xff
	.zero		1


	//   ....[105]....
        /*078c*/ 	.word	0x00007c40
        /*0790*/ 	.word	0x00000072
        /*0794*/ 	.word	0x00000080
        /*0798*/ 	.short	0x010a
        /*079a*/ 	.byte	0xff
	.zero		1


	//   ....[106]....
        /*079c*/ 	.word	0x00007d80
        /*07a0*/ 	.word	0x00000003
        /*07a4*/ 	.word	0x00000000
        /*07a8*/ 	.short	0x0101
        /*07aa*/ 	.byte	0xff
	.zero		1


	//   ....[107]....
        /*07ac*/ 	.word	0x00008060
        /*07b0*/ 	.word	0x00000090
        /*07b4*/ 	.word	0x00000000
        /*07b8*/ 	.short	0x0101
        /*07ba*/ 	.byte	0xff
	.zero		1


	//   ....[108]....
        /*07bc*/ 	.word	0x00009310
        /*07c0*/ 	.word	0x00000003
        /*07c4*/ 	.word	0x00000120
        /*07c8*/ 	.short	0x010a
        /*07ca*/ 	.byte	0xff
	.zero		1


	//   ....[109]....
        /*07cc*/ 	.word	0x00009370
        /*07d0*/ 	.word	0x00000000
        /*07d4*/ 	.word	0x00000040
        /*07d8*/ 	.short	0x010a
        /*07da*/ 	.byte	0xff
	.zero		1


	//   ....[110]....
        /*07dc*/ 	.word	0x000093d0
        /*07e0*/ 	.word	0x00000000
        /*07e4*/ 	.word	0x00000040
        /*07e8*/ 	.short	0x010a
        /*07ea*/ 	.byte	0xff
	.zero		1


	//   ....[111]....
        /*07ec*/ 	.word	0x00009420
        /*07f0*/ 	.word	0x00000003
        /*07f4*/ 	.word	0x000000b0
        /*07f8*/ 	.short	0x010a
        /*07fa*/ 	.byte	0xff
	.zero		1


	//   ....[112]....
        /*07fc*/ 	.word	0x00009480
        /*0800*/ 	.word	0x00000000
        /*0804*/ 	.word	0x00000000
        /*0808*/ 	.short	0x010a
        /*080a*/ 	.byte	0xff
	.zero		1


	//   ....[113]....
        /*080c*/ 	.word	0x000094e0
        /*0810*/ 	.word	0x00000000
        /*0814*/ 	.word	0x00000000
        /*0818*/ 	.short	0x010a
        /*081a*/ 	.byte	0xff
	.zero		1


	//   ....[114]....
        /*081c*/ 	.word	0x00009540
        /*0820*/ 	.word	0x00000000
        /*0824*/ 	.word	0x00000000
        /*0828*/ 	.short	0x010a
        /*082a*/ 	.byte	0xff
	.zero		1


	//   ....[115]....
        /*082c*/ 	.word	0x000095a0
        /*0830*/ 	.word	0x00000000
        /*0834*/ 	.word	0x00000000
        /*0838*/ 	.short	0x010a
        /*083a*/ 	.byte	0xff
	.zero		1


	//   ....[116]....
        /*083c*/ 	.word	0x00009600
        /*0840*/ 	.word	0x00000000
        /*0844*/ 	.word	0x00000000
        /*0848*/ 	.short	0x010a
        /*084a*/ 	.byte	0xff
	.zero		1


	//   ....[117]....
        /*084c*/ 	.word	0x00009660
        /*0850*/ 	.word	0x00000000
        /*0854*/ 	.word	0x00000000
        /*0858*/ 	.short	0x010a
        /*085a*/ 	.byte	0xff
	.zero		1


	//   ....[118]....
        /*085c*/ 	.word	0x000096c0
        /*0860*/ 	.word	0x00000000
        /*0864*/ 	.word	0x00000000
        /*0868*/ 	.short	0x010a
        /*086a*/ 	.byte	0xff
	.zero		1


	//   ....[119]....
        /*086c*/ 	.word	0x00009710
        /*0870*/ 	.word	0x00000002
        /*0874*/ 	.word	0x00000110
        /*0878*/ 	.short	0x010a
        /*087a*/ 	.byte	0xff
	.zero		1


	//   ....[120]....
        /*087c*/ 	.word	0x00009770
        /*0880*/ 	.word	0x00000002
        /*0884*/ 	.word	0x000000c0
        /*0888*/ 	.short	0x010a
        /*088a*/ 	.byte	0xff
	.zero		1


	//   ....[121]....
        /*088c*/ 	.word	0x000097c0
        /*0890*/ 	.word	0x00000002
        /*0894*/ 	.word	0x000000b0
        /*0898*/ 	.short	0x010a
        /*089a*/ 	.byte	0xff
	.zero		1


	//   ....[122]....
        /*089c*/ 	.word	0x00009820
        /*08a0*/ 	.word	0x00000000
        /*08a4*/ 	.word	0x000000c0
        /*08a8*/ 	.short	0x010a
        /*08aa*/ 	.byte	0xff
	.zero		1


	//   ....[123]....
        /*08ac*/ 	.word	0x00009880
        /*08b0*/ 	.word	0x00000000
        /*08b4*/ 	.word	0x00000008
        /*08b8*/ 	.short	0x010a
        /*08ba*/ 	.byte	0xff
	.zero		1


	//   ....[124]....
        /*08bc*/ 	.word	0x00009970
        /*08c0*/ 	.word	0x00000000
        /*08c4*/ 	.word	0x00000008
        /*08c8*/ 	.short	0x010a
        /*08ca*/ 	.byte	0xff
	.zero		1


	//   ....[125]....
        /*08cc*/ 	.word	0x000099c0
        /*08d0*/ 	.word	0x00000000
        /*08d4*/ 	.word	0x000000b0
        /*08d8*/ 	.short	0x010a
        /*08da*/ 	.byte	0xff
	.zero		1


	//   ....[126]....
        /*08dc*/ 	.word	0x00009a20
        /*08e0*/ 	.word	0x00000000
        /*08e4*/ 	.word	0x000000f0
        /*08e8*/ 	.short	0x010a
        /*08ea*/ 	.byte	0xff
	.zero		1


	//   ....[127]....
        /*08ec*/ 	.word	0x00009a80
        /*08f0*/ 	.word	0x00000000
        /*08f4*/ 	.word	0x00000000
        /*08f8*/ 	.short	0x010a
        /*08fa*/ 	.byte	0xff
	.zero		1


	//   ....[128]....
        /*08fc*/ 	.word	0x00009ae0
        /*0900*/ 	.word	0x00000000
        /*0904*/ 	.word	0x00000000
        /*0908*/ 	.short	0x010a
        /*090a*/ 	.byte	0xff
	.zero		1


	//   ....[129]....
        /*090c*/ 	.word	0x00009b40
        /*0910*/ 	.word	0x00000000
        /*0914*/ 	.word	0x00000000
        /*0918*/ 	.short	0x010a
        /*091a*/ 	.byte	0xff
	.zero		1


	//   ....[130]....
        /*091c*/ 	.word	0x00009ba0
        /*0920*/ 	.word	0x00000000
        /*0924*/ 	.word	0x00000000
        /*0928*/ 	.short	0x010a
        /*092a*/ 	.byte	0xff
	.zero		1


	//   ....[131]....
        /*092c*/ 	.word	0x00009c00
        /*0930*/ 	.word	0x00000000
        /*0934*/ 	.word	0x00000130
        /*0938*/ 	.short	0x010a
        /*093a*/ 	.byte	0xff
	.zero		1


	//   ....[132]....
        /*093c*/ 	.word	0x00009c50
        /*0940*/ 	.word	0x00000008
        /*0944*/ 	.word	0x000000b0
        /*0948*/ 	.short	0x010a
        /*094a*/ 	.byte	0xff
	.zero		1


	//   ....[133]....
        /*094c*/ 	.word	0x00009cb0
        /*0950*/ 	.word	0x00000000
        /*0954*/ 	.word	0x000000a8
        /*0958*/ 	.short	0x010a
        /*095a*/ 	.byte	0xff
	.zero		1


	//   ....[134]....
        /*095c*/ 	.word	0x00009d10
        /*0960*/ 	.word	0x00000005
        /*0964*/ 	.word	0x00000090
        /*0968*/ 	.short	0x010a
        /*096a*/ 	.byte	0xff
	.zero		1


	//   ....[135]....
        /*096c*/ 	.word	0x00009d70
        /*0970*/ 	.word	0x00000005
        /*0974*/ 	.word	0x00000098
        /*0978*/ 	.short	0x010a
        /*097a*/ 	.byte	0xff
	.zero		1


	//   ....[136]....
        /*097c*/ 	.word	0x00009dd0
        /*0980*/ 	.word	0x00000000
        /*0984*/ 	.word	0x00000090
        /*0988*/ 	.short	0x010a
        /*098a*/ 	.byte	0xff
	.zero		1


	//   ....[137]....
        /*098c*/ 	.word	0x00009e20
        /*0990*/ 	.word	0x00000003
        /*0994*/ 	.word	0x000000b0
        /*0998*/ 	.short	0x010a
        /*099a*/ 	.byte	0xff
	.zero		1


	//   ....[138]....
        /*099c*/ 	.word	0x00009e70
        /*09a0*/ 	.word	0x00000003
        /*09a4*/ 	.word	0x00000080
        /*09a8*/ 	.short	0x010a
        /*09aa*/ 	.byte	0xff
	.zero		1


	//   ....[139]....
        /*09ac*/ 	.word	0x00009ec0
        /*09b0*/ 	.word	0x00000090
        /*09b4*/ 	.word	0x000000d0
        /*09b8*/ 	.short	0x010a
        /*09ba*/ 	.byte	0xff
	.zero		1


	//   ....[140]....
        /*09bc*/ 	.word	0x00009f10
        /*09c0*/ 	.word	0x00000072
        /*09c4*/ 	.word	0x00000080
        /*09c8*/ 	.short	0x010a
        /*09ca*/ 	.byte	0xff
	.zero		1


	//----- nvinfo : EIATTR_NUM_MBARRIERS
	.align		4
.L_47:
        /*09cc*/ 	.byte	0x03, 0x38
        /*09ce*/ 	.short	0x0027


	//----- nvinfo : EIATTR_EXIT_INSTR_OFFSETS
	.align		4
        /*09d0*/ 	.byte	0x04, 0x1c
        /*09d2*/ 	.short	(.L_49 - .L_48)


	//   ....[0]....
.L_48:
        /*09d4*/ 	.word	0x00002d80


	//   ....[1]....
        /*09d8*/ 	.word	0x00003270


	//   ....[2]....
        /*09dc*/ 	.word	0x000032d0


	//   ....[3]....
        /*09e0*/ 	.word	0x00004650


	//   ....[4]....
        /*09e4*/ 	.word	0x00005500


	//   ....[5]....
        /*09e8*/ 	.word	0x00005540


	//   ....[6]....
        /*09ec*/ 	.word	0x00009300


	//----- nvinfo : EIATTR_MAX_THREADS
	.align		4
.L_49:
        /*09f0*/ 	.byte	0x04, 0x05
        /*09f2*/ 	.short	(.L_51 - .L_50)
.L_50:
        /*09f4*/ 	.word	0x00000100
        /*09f8*/ 	.word	0x00000001
        /*09fc*/ 	.word	0x00000001


	//----- nvinfo : EIATTR_CRS_STACK_SIZE
	.align		4
.L_51:
        /*0a00*/ 	.byte	0x04, 0x1e
        /*0a02*/ 	.short	(.L_53 - .L_52)
.L_52:
        /*0a04*/ 	.word	0x00000000


	//----- nvinfo : EIATTR_CBANK_PARAM_SIZE
	.align		4
.L_53:
        /*0a08*/ 	.byte	0x03, 0x19
        /*0a0a*/ 	.short	0x0800


	//----- nvinfo : EIATTR_PARAM_CBANK
	.align		4
        /*0a0c*/ 	.byte	0x04, 0x0a
        /*0a0e*/ 	.short	(.L_55 - .L_54)
	.align		4
.L_54:
        /*0a10*/ 	.word	index@(.nv.constant0._ZN7cutlass13device_kernelINS_4gemm6kernel13GemmUniversalIN4cute5tupleIJiiiiEEENS1_10collective13CollectiveMmaINS1_35MainloopSm100TmaUmmaWarpSpecializedILi8ELi2ELi4ENS5_IJNS4_1CILi4EEENSA_ILi1EEESC_EEEEENS5_IJNSA_ILi256EEENSA_ILi128EEESG_EEEaNS5_IJlSC_lEEEaSI_NS4_8TiledMMAINS4_8MMA_AtomIJNS4_21SM100_MMA_S8_2x1SM_SSIaaiLi256ELi128ELNS4_4UMMA5MajorE0ELSN_0ELNSM_8SaturateE0EEEEEENS4_6LayoutINS5_IJSC_SC_SC_EEENS5_IJNSA_ILi0EEEST_ST_EEEEENS5_IJNS4_10UnderscoreESW_SW_EEEEENS4_18SM100_TMA_2SM_LOADENS4_14ComposedLayoutINS4_7SwizzleILi3ELi4ELi3EEENS4_18smem_ptr_flag_bitsILi8EEENSR_INS5_IJNSA_ILi8EEESG_EEENS5_IJSG_SC_EEEEEEEvNS4_8identityENS4_28SM100_TMA_2SM_LOAD_MULTICASTES19_vS1A_EENS_8epilogue10collective18CollectiveEpilogueINS1D_23Sm100TmaWarpSpecializedILi2ELi2ELi64ELb0ELb0EEEJNS5_IJSG_SG_SG_EEENS5_IJNSR_ISG_SC_EENSR_INSA_ILi64EEESC_EEEEEaSI_aSI_NS1D_6fusion15FusionCallbacksIS1H_NS1N_17LinearCombinationIaiaiLNS_15FloatRoundStyleE2EEES1I_S1M_JEEENS4_5SM1004TMEM4LOAD26SM100_TMEM_LOAD_32dp32b64xENS4_13SM90_TMA_LOADENS10_INS11_ILi2ELi4ELi3EEES14_NSR_INS5_IJS15_S1K_EEENS5_IJS1K_SC_EEEEEEENS4_39AutoVectorizingCopyWithAssumedAlignmentILi128EEENS4_14SM90_TMA_STOREES22_S24_S24_EEEvvEEEEvNT_6ParamsE)
        /*0a14*/ 	.short	0x0380
        /*0a16*/ 	.short	0x0800


	//----- nvinfo : EIATTR_SW_WAR
	.align		4
.L_55:
        /*0a18*/ 	.byte	0x04, 0x36
        /*0a1a*/ 	.short	(.L_57 - .L_56)
.L_56:
        /*0a1c*/ 	.word	0x00000008
.L_57:


//--------------------- .nv.callgraph             --------------------------
	.section	.nv.callgraph,"",@"SHT_CUDA_CALLGRAPH"
	.align	4
	.sectionentsize	8
	.align		4
        /*0000*/ 	.word	0x00000000
	.align		4
        /*0004*/ 	.word	0xffffffff
	.align		4
        /*0008*/ 	.word	index@(_ZN7cutlass13device_kernelINS_4gemm6kernel13GemmUniversalIN4cute5tupleIJiiiiEEENS1_10collective13CollectiveMmaINS1_35MainloopSm100TmaUmmaWarpSpecializedILi8ELi2ELi4ENS5_IJNS4_1CILi4EEENSA_ILi1EEESC_EEEEENS5_IJNSA_ILi256EEENSA_ILi128EEESG_EEEaNS5_IJlSC_lEEEaSI_NS4_8TiledMMAINS4_8MMA_AtomIJNS4_21SM100_MMA_S8_2x1SM_SSIaaiLi256ELi128ELNS4_4UMMA5MajorE0ELSN_0ELNSM_8SaturateE0EEEEEENS4_6LayoutINS5_IJSC_SC_SC_EEENS5_IJNSA_ILi0EEEST_ST_EEEEENS5_IJNS4_10UnderscoreESW_SW_EEEEENS4_18SM100_TMA_2SM_LOADENS4_14ComposedLayoutINS4_7SwizzleILi3ELi4ELi3EEENS4_18smem_ptr_flag_bitsILi8EEENSR_INS5_IJNSA_ILi8EEESG_EEENS5_IJSG_SC_EEEEEEEvNS4_8identityENS4_28SM100_TMA_2SM_LOAD_MULTICASTES19_vS1A_EENS_8epilogue10collective18CollectiveEpilogueINS1D_23Sm100TmaWarpSpecializedILi2ELi2ELi64ELb0ELb0EEEJNS5_IJSG_SG_SG_EEENS5_IJNSR_ISG_SC_EENSR_INSA_ILi64EEESC_EEEEEaSI_aSI_NS1D_6fusion15FusionCallbacksIS1H_NS1N_17LinearCombinationIaiaiLNS_15FloatRoundStyleE2EEES1I_S1M_JEEENS4_5SM1004TMEM4LOAD26SM100_TMEM_LOAD_32dp32b64xENS4_13SM90_TMA_LOADENS10_INS11_ILi2ELi4ELi3EEES14_NSR_INS5_IJS15_S1K_EEENS5_IJS1K_SC_EEEEEEENS4_39AutoVectorizingCopyWithAssumedAlignmentILi128EEENS4_14SM90_TMA_STOREES22_S24_S24_EEEvvEEEEvNT_6ParamsE)
	.align		4
        /*000c*/ 	.word	index@(__assertfail)
	.align		4
        /*0010*/ 	.word	0x00000000
	.align		4
        /*0014*/ 	.word	0xfffffffe
	.align		4
        /*0018*/ 	.word	0x00000000
	.align		4
        /*001c*/ 	.word	0xfffffffd
	.align		4
        /*0020*/ 	.word	0x00000000
	.align		4
        /*0024*/ 	.word	0xfffffffc


//--------------------- .nv.constant4             --------------------------
	.section	.nv.constant4,"a",@progbits
	.align	8
	.align		8
.nv.constant4:
        /*0000*/ 	.dword	__assertfail
	.align		8
        /*0008*/ 	.dword	__unnamed_1
	.align		8
        /*0010*/ 	.dword	__unnamed_2
	.align		8
        /*0018*/ 	.dword	_ZN40_INTERNAL_adf96d77_4_k_cu_363e89d1_245064cuda3std3__45__cpo5beginE
	.align		8
        /*0020*/ 	.dword	_ZN40_INTERNAL_adf96d77_4_k_cu_363e89d1_245064cuda3std3__45__cpo3endE
	.align		8
        /*0028*/ 	.dword	_ZN40_INTERNAL_adf96d77_4_k_cu_363e89d1_245064cuda3std3__45__cpo6cbeginE
	.align		8
        /*0030*/ 	.dword	_ZN40_INTERNAL_adf96d77_4_k_cu_363e89d1_245064cuda3std3__45__cpo4cendE
	.align		8
        /*0038*/ 	.dword	_ZN40_INTERNAL_adf96d77_4_k_cu_363e89d1_245064cuda3std3__442_GLOBAL__N__adf96d77_4_k_cu_363e89d1_245066ignoreE
	.align		8
        /*0040*/ 	.dword	_ZN40_INTERNAL_adf96d77_4_k_cu_363e89d1_245064cuda3std3__419piecewise_constructE
	.align		8
        /*0048*/ 	.dword	_ZN40_INTERNAL_adf96d77_4_k_cu_363e89d1_245064cuda3std3__48in_placeE
	.align		8
        /*0050*/ 	.dword	_ZN40_INTERNAL_adf96d77_4_k_cu_363e89d1_245064cuda3std6ranges3__45__cpo4swapE
	.align		8
        /*0058*/ 	.dword	_ZN40_INTERNAL_adf96d77_4_k_cu_363e89d1_245064cuda3std6ranges3__45__cpo9iter_moveE
	.align		8
        /*0060*/ 	.dword	_ZN40_INTERNAL_adf96d77_4_k_cu_363e89d1_245064cute7productE
	.align		8
        /*0068*/ 	.dword	_ZN40_INTERNAL_adf96d77_4_k_cu_363e89d1_245064cute1_E
	.align		8
        /*0070*/ 	.dword	$str$25
	.align		8
        /*0078*/ 	.dword	$str$26
	.align		8
        /*0080*/ 	.dword	$str$27
	.align		8
        /*0088*/ 	.dword	$str$28


//--------------------- .text._ZN7cutlass13device_kernelINS_4gemm6kernel13GemmUniversalIN4cute5tupleIJiiiiEEENS1_10collective13CollectiveMmaINS1_35MainloopSm100TmaUmmaWarpSpecializedILi8ELi2ELi4ENS5_IJNS4_1CILi4EEENSA_ILi1EEESC_EEEEENS5_IJNSA_ILi256EEENSA_ILi128EEESG_EEEaNS5_IJlSC_lEEEaSI_NS4_8TiledMMAINS4_8MMA_AtomIJNS4_21SM100_MMA_S8_2x1SM_SSIaaiLi256ELi128ELNS4_4UMMA5MajorE0ELSN_0ELNSM_8SaturateE0EEEEEENS4_6LayoutINS5_IJSC_SC_SC_EEENS5_IJNSA_ILi0EEEST_ST_EEEEENS5_IJNS4_10UnderscoreESW_SW_EEEEENS4_18SM100_TMA_2SM_LOADENS4_14ComposedLayoutINS4_7SwizzleILi3ELi4ELi3EEENS4_18smem_ptr_flag_bitsILi8EEENSR_INS5_IJNSA_ILi8EEESG_EEENS5_IJSG_SC_EEEEEEEvNS4_8identityENS4_28SM100_TMA_2SM_LOAD_MULTICASTES19_vS1A_EENS_8epilogue10collective18CollectiveEpilogueINS1D_23Sm100TmaWarpSpecializedILi2ELi2ELi64ELb0ELb0EEEJNS5_IJSG_SG_SG_EEENS5_IJNSR_ISG_SC_EENSR_INSA_ILi64EEESC_EEEEEaSI_aSI_NS1D_6fusion15FusionCallbacksIS1H_NS1N_17LinearCombinationIaiaiLNS_15FloatRoundStyleE2EEES1I_S1M_JEEENS4_5SM1004TMEM4LOAD26SM100_TMEM_LOAD_32dp32b64xENS4_13SM90_TMA_LOADENS10_INS11_ILi2ELi4ELi3EEES14_NSR_INS5_IJS15_S1K_EEENS5_IJS1K_SC_EEEEEEENS4_39AutoVectorizingCopyWithAssumedAlignmentILi128EEENS4_14SM90_TMA_STOREES22_S24_S24_EEEvvEEEEvNT_6ParamsE --------------------------
	.section	.text._ZN7cutlass13device_kernelINS_4gemm6kernel13GemmUniversalIN4cute5tupleIJiiiiEEENS1_10collective13CollectiveMmaINS1_35MainloopSm100TmaUmmaWarpSpecializedILi8ELi2ELi4ENS5_IJNS4_1CILi4EEENSA_ILi1EEESC_EEEEENS5_IJNSA_ILi256EEENSA_ILi128EEESG_EEEaNS5_IJlSC_lEEEaSI_NS4_8TiledMMAINS4_8MMA_AtomIJNS4_21SM100_MMA_S8_2x1SM_SSIaaiLi256ELi128ELNS4_4UMMA5MajorE0ELSN_0ELNSM_8SaturateE0EEEEEENS4_6LayoutINS5_IJSC_SC_SC_EEENS5_IJNSA_ILi0EEEST_ST_EEEEENS5_IJNS4_10UnderscoreESW_SW_EEEEENS4_18SM100_TMA_2SM_LOADENS4_14ComposedLayoutINS4_7SwizzleILi3ELi4ELi3EEENS4_18smem_ptr_flag_bitsILi8EEENSR_INS5_IJNSA_ILi8EEESG_EEENS5_IJSG_SC_EEEEEEEvNS4_8identityENS4_28SM100_TMA_2SM_LOAD_MULTICASTES19_vS1A_EENS_8epilogue10collective18CollectiveEpilogueINS1D_23Sm100TmaWarpSpecializedILi2ELi2ELi64ELb0ELb0EEEJNS5_IJSG_SG_SG_EEENS5_IJNSR_ISG_SC_EENSR_INSA_ILi64EEESC_EEEEEaSI_aSI_NS1D_6fusion15FusionCallbacksIS1H_NS1N_17LinearCombinationIaiaiLNS_15FloatRoundStyleE2EEES1I_S1M_JEEENS4_5SM1004TMEM4LOAD26SM100_TMEM_LOAD_32dp32b64xENS4_13SM90_TMA_LOADENS10_INS11_ILi2ELi4ELi3EEES14_NSR_INS5_IJS15_S1K_EEENS5_IJS1K_SC_EEEEEEENS4_39AutoVectorizingCopyWithAssumedAlignmentILi128EEENS4_14SM90_TMA_STOREES22_S24_S24_EEEvvEEEEvNT_6ParamsE,"ax",@progbits
	.align	128
.text._ZN7cutlass13device_kernelINS_4gemm6kernel13GemmUniversalIN4cute5tupleIJiiiiEEENS1_10collective13CollectiveMmaINS1_35MainloopSm100TmaUmmaWarpSpecializedILi8ELi2ELi4ENS5_IJNS4_1CILi4EEENSA_ILi1EEESC_EEEEENS5_IJNSA_ILi256EEENSA_ILi128EEESG_EEEaNS5_IJlSC_lEEEaSI_NS4_8TiledMMAINS4_8MMA_AtomIJNS4_21SM100_MMA_S8_2x1SM_SSIaaiLi256ELi128ELNS4_4UMMA5MajorE0ELSN_0ELNSM_8SaturateE0EEEEEENS4_6LayoutINS5_IJSC_SC_SC_EEENS5_IJNSA_ILi0EEEST_ST_EEEEENS5_IJNS4_10UnderscoreESW_SW_EEEEENS4_18SM100_TMA_2SM_LOADENS4_14ComposedLayoutINS4_7SwizzleILi3ELi4ELi3EEENS4_18smem_ptr_flag_bitsILi8EEENSR_INS5_IJNSA_ILi8EEESG_EEENS5_IJSG_SC_EEEEEEEvNS4_8identityENS4_28SM100_TMA_2SM_LOAD_MULTICASTES19_vS1A_EENS_8epilogue10collective18CollectiveEpilogueINS1D_23Sm100TmaWarpSpecializedILi2ELi2ELi64ELb0ELb0EEEJNS5_IJSG_SG_SG_EEENS5_IJNSR_ISG_SC_EENSR_INSA_ILi64EEESC_EEEEEaSI_aSI_NS1D_6fusion15FusionCallbacksIS1H_NS1N_17LinearCombinationIaiaiLNS_15FloatRoundStyleE2EEES1I_S1M_JEEENS4_5SM1004TMEM4LOAD26SM100_TMEM_LOAD_32dp32b64xENS4_13SM90_TMA_LOADENS10_INS11_ILi2ELi4ELi3EEES14_NSR_INS5_IJS15_S1K_EEENS5_IJS1K_SC_EEEEEEENS4_39AutoVectorizingCopyWithAssumedAlignmentILi128EEENS4_14SM90_TMA_STOREES22_S24_S24_EEEvvEEEEvNT_6ParamsE:
        .type           _ZN7cutlass13device_kernelINS_4gemm6kernel13GemmUniversalIN4cute5tupleIJiiiiEEENS1_10collective13CollectiveMmaINS1_35MainloopSm100TmaUmmaWarpSpecializedILi8ELi2ELi4ENS5_IJNS4_1CILi4EEENSA_ILi1EEESC_EEEEENS5_IJNSA_ILi256EEENSA_ILi128EEESG_EEEaNS5_IJlSC_lEEEaSI_NS4_8TiledMMAINS4_8MMA_AtomIJNS4_21SM100_MMA_S8_2x1SM_SSIaaiLi256ELi128ELNS4_4UMMA5MajorE0ELSN_0ELNSM_8SaturateE0EEEEEENS4_6LayoutINS5_IJSC_SC_SC_EEENS5_IJNSA_ILi0EEEST_ST_EEEEENS5_IJNS4_10UnderscoreESW_SW_EEEEENS4_18SM100_TMA_2SM_LOADENS4_14ComposedLayoutINS4_7SwizzleILi3ELi4ELi3EEENS4_18smem_ptr_flag_bitsILi8EEENSR_INS5_IJNSA_ILi8EEESG_EEENS5_IJSG_SC_EEEEEEEvNS4_8identityENS4_28SM100_TMA_2SM_LOAD_MULTICASTES19_vS1A_EENS_8epilogue10collective18CollectiveEpilogueINS1D_23Sm100TmaWarpSpecializedILi2ELi2ELi64ELb0ELb0EEEJNS5_IJSG_SG_SG_EEENS5_IJNSR_ISG_SC_EENSR_INSA_ILi64EEESC_EEEEEaSI_aSI_NS1D_6fusion15FusionCallbacksIS1H_NS1N_17LinearCombinationIaiaiLNS_15FloatRoundStyleE2EEES1I_S1M_JEEENS4_5SM1004TMEM4LOAD26SM100_TMEM_LOAD_32dp32b64xENS4_13SM90_TMA_LOADENS10_INS11_ILi2ELi4ELi3EEES14_NSR_INS5_IJS15_S1K_EEENS5_IJS1K_SC_EEEEEEENS4_39AutoVectorizingCopyWithAssumedAlignmentILi128EEENS4_14SM90_TMA_STOREES22_S24_S24_EEEvvEEEEvNT_6ParamsE,@function
        .size           _ZN7cutlass13device_kernelINS_4gemm6kernel13GemmUniversalIN4cute5tupleIJiiiiEEENS1_10collective13CollectiveMmaINS1_35MainloopSm100TmaUmmaWarpSpecializedILi8ELi2ELi4ENS5_IJNS4_1CILi4EEENSA_ILi1EEESC_EEEEENS5_IJNSA_ILi256EEENSA_ILi128EEESG_EEEaNS5_IJlSC_lEEEaSI_NS4_8TiledMMAINS4_8MMA_AtomIJNS4_21SM100_MMA_S8_2x1SM_SSIaaiLi256ELi128ELNS4_4UMMA5MajorE0ELSN_0ELNSM_8SaturateE0EEEEEENS4_6LayoutINS5_IJSC_SC_SC_EEENS5_IJNSA_ILi0EEEST_ST_EEEEENS5_IJNS4_10UnderscoreESW_SW_EEEEENS4_18SM100_TMA_2SM_LOADENS4_14ComposedLayoutINS4_7SwizzleILi3ELi4ELi3EEENS4_18smem_ptr_flag_bitsILi8EEENSR_INS5_IJNSA_ILi8EEESG_EEENS5_IJSG_SC_EEEEEEEvNS4_8identityENS4_28SM100_TMA_2SM_LOAD_MULTICASTES19_vS1A_EENS_8epilogue10collective18CollectiveEpilogueINS1D_23Sm100TmaWarpSpecializedILi2ELi2ELi64ELb0ELb0EEEJNS5_IJSG_SG_SG_EEENS5_IJNSR_ISG_SC_EENSR_INSA_ILi64EEESC_EEEEEaSI_aSI_NS1D_6fusion15FusionCallbacksIS1H_NS1N_17LinearCombinationIaiaiLNS_15FloatRoundStyleE2EEES1I_S1M_JEEENS4_5SM1004TMEM4LOAD26SM100_TMEM_LOAD_32dp32b64xENS4_13SM90_TMA_LOADENS10_INS11_ILi2ELi4ELi3EEES14_NSR_INS5_IJS15_S1K_EEENS5_IJS1K_SC_EEEEEEENS4_39AutoVectorizingCopyWithAssumedAlignmentILi128EEENS4_14SM90_TMA_STOREES22_S24_S24_EEEvvEEEEvNT_6ParamsE,(.L_x_175 - _ZN7cutlass13device_kernelINS_4gemm6kernel13GemmUniversalIN4cute5tupleIJiiiiEEENS1_10collective13CollectiveMmaINS1_35MainloopSm100TmaUmmaWarpSpecializedILi8ELi2ELi4ENS5_IJNS4_1CILi4EEENSA_ILi1EEESC_EEEEENS5_IJNSA_ILi256EEENSA_ILi128EEESG_EEEaNS5_IJlSC_lEEEaSI_NS4_8TiledMMAINS4_8MMA_AtomIJNS4_21SM100_MMA_S8_2x1SM_SSIaaiLi256ELi128ELNS4_4UMMA5MajorE0ELSN_0ELNSM_8SaturateE0EEEEEENS4_6LayoutINS5_IJSC_SC_SC_EEENS5_IJNSA_ILi0EEEST_ST_EEEEENS5_IJNS4_10UnderscoreESW_SW_EEEEENS4_18SM100_TMA_2SM_LOADENS4_14ComposedLayoutINS4_7SwizzleILi3ELi4ELi3EEENS4_18smem_ptr_flag_bitsILi8EEENSR_INS5_IJNSA_ILi8EEESG_EEENS5_IJSG_SC_EEEEEEEvNS4_8identityENS4_28SM100_TMA_2SM_LOAD_MULTICASTES19_vS1A_EENS_8epilogue10collective18CollectiveEpilogueINS1D_23Sm100TmaWarpSpecializedILi2ELi2ELi64ELb0ELb0EEEJNS5_IJSG_SG_SG_EEENS5_IJNSR_ISG_SC_EENSR_INSA_ILi64EEESC_EEEEEaSI_aSI_NS1D_6fusion15FusionCallbacksIS1H_NS1N_17LinearCombinationIaiaiLNS_15FloatRoundStyleE2EEES1I_S1M_JEEENS4_5SM1004TMEM4LOAD26SM100_TMEM_LOAD_32dp32b64xENS4_13SM90_TMA_LOADENS10_INS11_ILi2ELi4ELi3EEES14_NSR_INS5_IJS15_S1K_EEENS5_IJS1K_SC_EEEEEEENS4_39AutoVectorizingCopyWithAssumedAlignmentILi128EEENS4_14SM90_TMA_STOREES22_S24_S24_EEEvvEEEEvNT_6ParamsE)
        .other          _ZN7cutlass13device_kernelINS_4gemm6kernel13GemmUniversalIN4cute5tupleIJiiiiEEENS1_10collective13CollectiveMmaINS1_35MainloopSm100TmaUmmaWarpSpecializedILi8ELi2ELi4ENS5_IJNS4_1CILi4EEENSA_ILi1EEESC_EEEEENS5_IJNSA_ILi256EEENSA_ILi128EEESG_EEEaNS5_IJlSC_lEEEaSI_NS4_8TiledMMAINS4_8MMA_AtomIJNS4_21SM100_MMA_S8_2x1SM_SSIaaiLi256ELi128ELNS4_4UMMA5MajorE0ELSN_0ELNSM_8SaturateE0EEEEEENS4_6LayoutINS5_IJSC_SC_SC_EEENS5_IJNSA_ILi0EEEST_ST_EEEEENS5_IJNS4_10UnderscoreESW_SW_EEEEENS4_18SM100_TMA_2SM_LOADENS4_14ComposedLayoutINS4_7SwizzleILi3ELi4ELi3EEENS4_18smem_ptr_flag_bitsILi8EEENSR_INS5_IJNSA_ILi8EEESG_EEENS5_IJSG_SC_EEEEEEEvNS4_8identityENS4_28SM100_TMA_2SM_LOAD_MULTICASTES19_vS1A_EENS_8epilogue10collective18CollectiveEpilogueINS1D_23Sm100TmaWarpSpecializedILi2ELi2ELi64ELb0ELb0EEEJNS5_IJSG_SG_SG_EEENS5_IJNSR_ISG_SC_EENSR_INSA_ILi64EEESC_EEEEEaSI_aSI_NS1D_6fusion15FusionCallbacksIS1H_NS1N_17LinearCombinationIaiaiLNS_15FloatRoundStyleE2EEES1I_S1M_JEEENS4_5SM1004TMEM4LOAD26SM100_TMEM_LOAD_32dp32b64xENS4_13SM90_TMA_LOADENS10_INS11_ILi2ELi4ELi3EEES14_NSR_INS5_IJS15_S1K_EEENS5_IJS1K_SC_EEEEEEENS4_39AutoVectorizingCopyWithAssumedAlignmentILi128EEENS4_14SM90_TMA_STOREES22_S24_S24_EEEvvEEEEvNT_6ParamsE,@"STO_CUDA_ENTRY STV_DEFAULT"
_ZN7cutlass13device_kernelINS_4gemm6kernel13GemmUniversalIN4cute5tupleIJiiiiEEENS1_10collective13CollectiveMmaINS1_35MainloopSm100TmaUmmaWarpSpecializedILi8ELi2ELi4ENS5_IJNS4_1CILi4EEENSA_ILi1EEESC_EEEEENS5_IJNSA_ILi256EEENSA_ILi128EEESG_EEEaNS5_IJlSC_lEEEaSI_NS4_8TiledMMAINS4_8MMA_AtomIJNS4_21SM100_MMA_S8_2x1SM_SSIaaiLi256ELi128ELNS4_4UMMA5MajorE0ELSN_0ELNSM_8SaturateE0EEEEEENS4_6LayoutINS5_IJSC_SC_SC_EEENS5_IJNSA_ILi0EEEST_ST_EEEEENS5_IJNS4_10UnderscoreESW_SW_EEEEENS4_18SM100_TMA_2SM_LOADENS4_14ComposedLayoutINS4_7SwizzleILi3ELi4ELi3EEENS4_18smem_ptr_flag_bitsILi8EEENSR_INS5_IJNSA_ILi8EEESG_EEENS5_IJSG_SC_EEEEEEEvNS4_8identityENS4_28SM100_TMA_2SM_LOAD_MULTICASTES19_vS1A_EENS_8epilogue10collective18CollectiveEpilogueINS1D_23Sm100TmaWarpSpecializedILi2ELi2ELi64ELb0ELb0EEEJNS5_IJSG_SG_SG_EEENS5_IJNSR_ISG_SC_EENSR_INSA_ILi64EEESC_EEEEEaSI_aSI_NS1D_6fusion15FusionCallbacksIS1H_NS1N_17LinearCombinationIaiaiLNS_15FloatRoundStyleE2EEES1I_S1M_JEEENS4_5SM1004TMEM4LOAD26SM100_TMEM_LOAD_32dp32b64xENS4_13SM90_TMA_LOADENS10_INS11_ILi2ELi4ELi3EEES14_NSR_INS5_IJS15_S1K_EEENS5_IJS1K_SC_EEEEEEENS4_39AutoVectorizingCopyWithAssumedAlignmentILi128EEENS4_14SM90_TMA_STOREES22_S24_S24_EEEvvEEEEvNT_6ParamsE:
[----:B------:R-:W1:Y:S01]  /*0000*/  LDC R1, c[0x0][0x37c] ;  /* 0x0000df00ff017b82 */ /* 0x000e620000000800 */
[----:B------:R-:W2:Y:S01]  /*0010*/  S2R R154, SR_TID.X ;  /* 0x00000000009a7919 */ /* 0x000ea20000002100 */
[----:B------:R-:W3:Y:S06]  /*0020*/  LDCU.64 UR8, c[0x0][0x890] ;  /* 0x00011200ff0877ac */ /* 0x000eec0008000a00 */
[----:B------:R-:W4:Y:S01]  /*0030*/  S2UR UR46, SR_CgaCtaId ;  /* 0x00000000002e79c3 */ /* 0x000f220000008800 */
[----:B------:R-:W-:Y:S02]  /*0040*/  PRMT R140, RZ, 0x7610, R140 ;  /* 0x00007610ff8c7816 */ /* 0x000fe4000000008c */
[----:B------:R-:W-:Y:S01]  /*0050*/  ELECT P1, URZ, PT ;  /* 0x0000000000ff782f */ /* 0x000fe20003820000 */
[----:B---3--:R-:W-:-:S04]  /*0060*/  UISETP.NE.U32.AND UP0, UPT, UR8, URZ, UPT ;  /* 0x000000ff0800728c */ /* 0x008fc8000bf05070 */
[----:B------:R-:W-:Y:S02]  /*0070*/  UISETP.NE.AND.EX UP0, UPT, UR9, URZ, UPT, UP0 ;  /* 0x000000ff0900728c */ /* 0x000fe4000bf05300 */
[----:B----4-:R-:W-:Y:S02]  /*0080*/  ULOP3.LUT UR45, UR46, 0x1, URZ, 0xc0, !UPT ;  /* 0x000000012e2d7892 */ /* 0x010fe4000f8ec0ff */
[----:B------:R-:W-:Y:S01]  /*0090*/  ULOP3.LUT UR47, UR46, 0x1, URZ, 0x3c, !UPT ;  /* 0x000000012e2f7892 */ /* 0x000fe2000f8e3cff */
[----:B--2---:R-:W-:-:S05]  /*00a0*/  SHF.R.U32.HI R141, RZ, 0x5, R154 ;  /* 0x00000005ff8d7819 */ /* 0x004fca000001169a */
[----:B------:R-:W2:Y:S02]  /*00b0*/  SHFL.IDX PT, R0, R141, RZ, 0x1f ;  /* 0x00001fff8d007589 */ /* 0x000ea400000e0000 */
[----:B--2---:R-:W-:Y:S01]  /*00c0*/  R2UR UR22, R0 ;  /* 0x00000000001672ca */ /* 0x004fe200000e0000 */
[----:B-1----:R-:W-:-:S14]  /*00d0*/  BRA.U UP0, `(.L_x_0) ;  /* 0x0000000100307547 */ /* 0x002fdc000b800000 */
[----:B------:R-:W1:Y:S02]  /*00e0*/  LDCU.64 UR4, c[0x0][0x888] ;  /* 0x00011100ff0477ac */ /* 0x000e640008000a00 */
[----:B-1----:R-:W-:-:S04]  /*00f0*/  UISETP.NE.U32.AND UP0, UPT, UR4, URZ, UPT ;  /* 0x000000ff0400728c */ /* 0x002fc8000bf05070 */
[----:B------:R-:W-:-:S09]  /*0100*/  UISETP.NE.AND.EX UP0, UPT, UR5, URZ, UPT, UP0 ;  /* 0x000000ff0500728c */ /* 0x000fd2000bf05300 */
[----:B------:R-:W-:Y:S05]  /*0110*/  BRA.U !UP0, `(.L_x_1) ;  /* 0x0000000108147547 */ /* 0x000fea000b800000 */
[----:B------:R-:W1:Y:S01]  /*0120*/  LDC.64 R72, c[0x0][0x888] ;  /* 0x00022200ff487b82 */ /* 0x000e620000000a00 */
[----:B------:R-:W1:Y:S02]  /*0130*/  LDCU.64 UR4, c[0x0][0x358] ;  /* 0x00006b00ff0477ac */ /* 0x000e640008000a00 */
[----:B-1----:R1:W5:Y:S01]  /*0140*/  LDG.E R72, desc[UR4][R72.64] ;  /* 0x0000000448487981 */ /* 0x002362000c1e1900 */
[----:B------:R-:W-:Y:S01]  /*0150*/  HFMA2 R140, -RZ, RZ, 0, 5.9604644775390625e-08 ;  /* 0x00000001ff8c7431 */ /* 0x000fe200000001ff */
[----:B------:R-:W-:Y:S05]  /*0160*/  BRA `(.L_x_0) ;  /* 0x00000000000c7947 */ /* 0x000fea0003800000 */
.L_x_1:
[----:B------:R-:W1:Y:S01]  /*0170*/  LDCU UR4, c[0x0][0x880] ;  /* 0x00011000ff0477ac */ /* 0x000e620008000800 */
[----:B------:R-:W-:Y:S01]  /*0180*/  HFMA2 R140, -RZ, RZ, 0, 5.9604644775390625e-08 ;  /* 0x00000001ff8c7431 */ /* 0x000fe200000001ff */
[----:B-1----:R-:W-:-:S07]  /*0190*/  MOV R72, UR4 ;  /* 0x0000000400487c02 */ /* 0x002fce0008000f00 */
.L_x_0:
[----:B------:R-:W2:Y:S02]  /*01a0*/  LDCU.64 UR4, c[0x0][0x8b0] ;  /* 0x00011600ff0477ac */ /* 0x000ea40008000a00 */
[----:B--2---:R-:W-:-:S04]  /*01b0*/  UISETP.NE.U32.AND UP0, UPT, UR4, URZ, UPT ;  /* 0x000000ff0400728c */ /* 0x004fc8000bf05070 */
[----:B------:R-:W-:-:S09]  /*01c0*/  UISETP.NE.AND.EX UP0, UPT, UR5, URZ, UPT, UP0 ;  /* 0x000000ff0500728c */ /* 0x000fd2000bf05300 */
[----:B------:R-:W-:Y:S05]  /*01d0*/  BRA.U UP0, `(.L_x_2) ;  /* 0x0000000100287547 */ /* 0x000fea000b800000 */
[----:B------:R-:W2:Y:S02]  /*01e0*/  LDCU.64 UR4, c[0x0][0x8a8] ;  /* 0x00011500ff0477ac */ /* 0x000ea40008000a00 */
[----:B--2---:R-:W-:-:S04]  /*01f0*/  UISETP.NE.U32.AND UP0, UPT, UR4, URZ, UPT ;  /* 0x000000ff0400728c */ /* 0x004fc8000bf05070 */
[----:B------:R-:W-:-:S09]  /*0200*/  UISETP.NE.AND.EX UP0, UPT, UR5, URZ, UPT, UP0 ;  /* 0x000000ff0500728c */ /* 0x000fd2000bf05300 */
[----:B------:R-:W-:Y:S05]  /*0210*/  BRA.U !UP0, `(.L_x_3) ;  /* 0x0000000108107547 */ /* 0x000fea000b800000 */
[----:B------:R-:W2:Y:S01]  /*0220*/  LDC.64 R70, c[0x0][0x8a8] ;  /* 0x00022a00ff467b82 */ /* 0x000ea20000000a00 */
[----:B------:R-:W2:Y:S02]  /*0230*/  LDCU.64 UR4, c[0x0][0x358] ;  /* 0x00006b00ff0477ac */ /* 0x000ea40008000a00 */
[----:B--2---:R2:W5:Y:S01]  /*0240*/  LDG.E R70, desc[UR4][R70.64] ;  /* 0x0000000446467981 */ /* 0x004562000c1e1900 */
[----:B------:R-:W-:Y:S05]  /*0250*/  BRA `(.L_x_2) ;  /* 0x0000000000087947 */ /* 0x000fea0003800000 */
.L_x_3:
[----:B------:R-:W2:Y:S02]  /*0260*/  LDCU UR4, c[0x0][0x8a0] ;  /* 0x00011400ff0477ac */ /* 0x000ea40008000800 */
[----:B--2---:R-:W-:Y:S02]  /*0270*/  MOV R70, UR4 ;  /* 0x0000000400467c02 */ /* 0x004fe40008000f00 */
.L_x_2:
[----:B------:R-:W-:Y:S01]  /*0280*/  IMAD.U32 R0, RZ, RZ, UR22 ;  /* 0x00000016ff007e24 */ /* 0x000fe2000f8e00ff */
[----:B------:R-:W-:Y:S04]  /*0290*/  BSSY.RECONVERGENT B0, `(.L_x_4) ;  /* 0x000000c000007945 */ /* 0x000fe80003800200 */
[C---:B------:R-:W-:Y:S02]  /*02a0*/  ISETP.NE.OR P2, PT, R0.reuse, 0x1, !P1 ;  /* 0x000000010000780c */ /* 0x040fe40004f45670 */
[----:B------:R-:W-:-:S11]  /*02b0*/  ISETP.NE.OR P0, PT, R0, 0x3, !P1 ;  /* 0x000000030000780c */ /* 0x000fd60004f05670 */
[----:B------:R-:W-:Y:S05]  /*02c0*/  @P2 BRA `(.L_x_5) ;  /* 0x0000000000202947 */ /* 0x000fea0003800000 */
[----:B------:R-:W3:Y:S02]  /*02d0*/  LDCU.64 UR4, c[0x0][0x348] ;  /* 0x00006900ff0477ac */ /* 0x000ee40008000a00 */
[----:B---3--:R-:W-:Y:S02]  /*02e0*/  UIADD3 UR6, UP1, UPT, UR4, 0x80, URZ ;  /* 0x0000008004067890 */ /* 0x008fe4000ff3e0ff */
[----:B------:R-:W-:Y:S02]  /*02f0*/  UIADD3 UR4, UP0, UPT, UR4, 0x180, URZ ;  /* 0x0000018004047890 */ /* 0x000fe4000ff1e0ff */
[----:B------:R-:W-:Y:S02]  /*0300*/  UIADD3.X UR7, UPT, UPT, URZ, UR5, URZ, UP1, !UPT ;  /* 0x00000005ff077290 */ /* 0x000fe40008ffe4ff */
[----:B------:R-:W-:-:S07]  /*0310*/  UIADD3.X UR5, UPT, UPT, URZ, UR5, URZ, UP0, !UPT ;  /* 0x00000005ff057290 */ /* 0x000fce00087fe4ff */
[----:B------:R3:W-:Y:S02]  /*0320*/  UTMACCTL.PF [UR6] ;  /* 0x00000000060079b9 */ /* 0x0007e40008040000 */
[----:B------:R3:W-:Y:S02]  /*0330*/  UTMACCTL.PF [UR4] ;  /* 0x00000000040079b9 */ /* 0x0007e40008040000 */
[----:B---3--:R-:W-:Y:S01]  /*0340*/  NOP ;  /* 0x0000000000007918 */ /* 0x008fe20000000000 */
.L_x_5:
[----:B------:R-:W-:Y:S05]  /*0350*/  BSYNC.RECONVERGENT B0 ;  /* 0x0000000000007941 */ /* 0x000fea0003800200 */
.L_x_4:
[----:B------:R-:W-:Y:S04]  /*0360*/  BSSY.RECONVERGENT B0, `(.L_x_6) ;  /* 0x000000a000007945 */ /* 0x000fe80003800200 */
        /* <DEDUP_REMOVED lines=9> */
.L_x_7:
[----:B------:R-:W-:Y:S05]  /*0400*/  BSYNC.RECONVERGENT B0 ;  /* 0x0000000000007941 */ /* 0x000fea0003800200 */
.L_x_6:
[----:B------:R-:W3:Y:S01]  /*0410*/  LDCU.64 UR4, c[0x0][0x888] ;  /* 0x00011100ff0477ac */ /* 0x000ee20008000a00 */
[----:B------:R-:W-:Y:S02]  /*0420*/  UISETP.EQ.U32.AND UP2, UPT, UR8, URZ, UPT ;  /* 0x000000ff0800728c */ /* 0x000fe4000bf42070 */
[----:B------:R-:W-:Y:S02]  /*0430*/  UPLOP3.LUT UP4, UPT, UPT, UPT, UPT, 0x80, 0x8 ;  /* 0x000000000008789c */ /* 0x000fe40003f8f070 */
[----:B---3--:R-:W-:-:S04]  /*0440*/  UISETP.NE.U32.AND UP0, UPT, UR4, URZ, UPT ;  /* 0x000000ff0400728c */ /* 0x008fc8000bf05070 */
[----:B------:R-:W-:-:S04]  /*0450*/  UISETP.NE.AND.EX UP1, UPT, UR5, URZ, UPT, UP0 ;  /* 0x000000ff0500728c */ /* 0x000fc8000bf25300 */
[----:B------:R-:W-:-:S04]  /*0460*/  UISETP.EQ.OR.EX UP3, UPT, UR9, URZ, !UP1, UP2 ;  /* 0x000000ff0900728c */ /* 0x000fc8000cf62720 */
[----:B------:R-:W-:-:S06]  /*0470*/  UP2UR UR4, UPR, URZ, 0x8 ;  /* 0x00000008ff047883 */ /* 0x000fcc0008000000 */
[----:B------:R-:W-:Y:S01]  /*0480*/  MOV R143, UR4 ;  /* 0x00000004008f7c02 */ /* 0x000fe20008000f00 */
[----:B------:R-:W-:Y:S06]  /*0490*/  BRA.U !UP3, `(.L_x_8) ;  /* 0x000000010b207547 */ /* 0x000fec000b800000 */
[----:B-----5:R-:W-:Y:S01]  /*04a0*/  R2UR UR5, R72 ;  /* 0x00000000480572ca */ /* 0x020fe200000e0000 */
[----:B------:R-:W-:Y:S02]  /*04b0*/  UISETP.NE.U32.AND UP2, UPT, UR8, URZ, UPT ;  /* 0x000000ff0800728c */ /* 0x000fe4000bf45070 */
[----:B------:R-:W-:Y:S02]  /*04c0*/  USEL UR4, URZ, 0xffffffff, UP1 ;  /* 0xffffffffff047887 */ /* 0x000fe40008800000 */
[----:B------:R-:W-:-:S08]  /*04d0*/  UISETP.NE.AND.EX UP2, UPT, UR9, URZ, UPT, UP2 ;  /* 0x000000ff0900728c */ /* 0x000fd0000bf45320 */
[----:B------:R-:W-:-:S04]  /*04e0*/  UISETP.NE.AND UP0, UPT, UR5, URZ, UPT ;  /* 0x000000ff0500728c */ /* 0x000fc8000bf05270 */
[----:B------:R-:W-:-:S04]  /*04f0*/  @!UP2 USEL UR4, URZ, 0xffffffff, UP0 ;  /* 0xffffffffff04a887 */ /* 0x000fc80008000000 */
[----:B------:R-:W-:-:S04]  /*0500*/  ULOP3.LUT UR4, UR4, 0x1, URZ, 0xc0, !UPT ;  /* 0x0000000104047892 */ /* 0x000fc8000f8ec0ff */
[----:B------:R-:W-:-:S11]  /*0510*/  UISETP.NE.U32.AND UP4, UPT, UR4, 0x1, UPT ;  /* 0x000000010400788c */ /* 0x000fd6000bf85070 */
.L_x_8:
[----:B------:R-:W3:Y:S01]  /*0520*/  SHFL.IDX PT, R0, R141, RZ, 0x1f ;  /* 0x00001fff8d007589 */ /* 0x000ee200000e0000 */
[----:B------:R-:W-:-:S04]  /*0530*/  UISETP.NE.AND UP0, UPT, UR22, 0x2, UPT ;  /* 0x000000021600788c */ /* 0x000fc8000bf05270 */
[----:B------:R-:W-:Y:S02]  /*0540*/  UISETP.EQ.AND UP2, UPT, UR45, URZ, !UP0 ;  /* 0x000000ff2d00728c */ /* 0x000fe4000c742270 */
[----:B------:R-:W-:-:S04]  /*0550*/  USEL UR43, URZ, 0x1, UP0 ;  /* 0x00000001ff2b7887 */ /* 0x000fc80008000000 */
[----:B------:R-:W-:Y:S02]  /*0560*/  PLOP3.LUT P3, PT, P1, PT, UP2, 0x80, 0x8 ;  /* 0x000000000008781c */ /* 0x000fe40000f6f028 */
[----:B---3--:R-:W-:-:S13]  /*0570*/  ISETP.NE.AND P0, PT, R0, RZ, PT ;  /* 0x000000ff0000720c */ /* 0x008fda0003f05270 */
[----:B------:R-:W-:Y:S05]  /*0580*/  @P0 BRA `(.L_x_9) ;  /* 0x0000000000740947 */ /* 0x000fea0003800000 */
[----:B------:R-:W-:Y:S01]  /*0590*/  UMOV UR4, 0x400 ;  /* 0x0000040000047882 */ /* 0x000fe20000000000 */
[----:B------:R-:W-:Y:S01]  /*05a0*/  UMOV UR8, 0x1 ;  /* 0x0000000100087882 */ /* 0x000fe20000000000 */
[----:B------:R-:W-:Y:S01]  /*05b0*/  UMOV UR6, 0x2 ;  /* 0x0000000200067882 */ /* 0x000fe20000000000 */
[----:B------:R-:W-:Y:S02]  /*05c0*/  ULEA UR4, UR46, UR4, 0x18 ;  /* 0x000000042e047291 */ /* 0x000fe4000f8ec0ff */
[----:B------:R-:W-:-:S04]  /*05d0*/  UIADD3 UR8, UPT, UPT, -UR8, 0x100000, URZ ;  /* 0x0010000008087890 */ /* 0x000fc8000fffe1ff */
[----:B------:R-:W-:Y:S02]  /*05e0*/  USHF.L.U32 UR9, UR8, 0xb, URZ ;  /* 0x0000000b08097899 */ /* 0x000fe400080006ff */
[----:B------:R-:W-:Y:S02]  /*05f0*/  USHF.L.U32 UR8, UR8, 0x1, URZ ;  /* 0x0000000108087899 */ /* 0x000fe400080006ff */
[----:B------:R-:W-:-:S04]  /*0600*/  UIADD3 UR6, UPT, UPT, -UR6, 0x100000, URZ ;  /* 0x0010000006067890 */ /* 0x000fc8000fffe1ff */
[----:B------:R-:W-:Y:S02]  /*0610*/  USHF.L.U32 UR7, UR6, 0xb, URZ ;  /* 0x0000000b06077899 */ /* 0x000fe400080006ff */
[----:B------:R-:W-:Y:S01]  /*0620*/  USHF.L.U32 UR6, UR6, 0x1, URZ ;  /* 0x0000000106067899 */ /* 0x000fe200080006ff */
[----:B------:R-:W-:Y:S01]  /*0630*/  ELECT P0, URZ, PT ;  /* 0x0000000000ff782f */ /* 0x000fe20003800000 */
[----:B------:R-:W3:Y:S02]  /*0640*/  FENCE.VIEW.ASYNC.S ;  /* 0x00000000000073c6 */ /* 0x000ee40000000000 */
[----:B---3--:R3:W4:Y:S08]  /*0650*/  SYNCS.EXCH.64 URZ, [UR4], UR8 ;  /* 0x0000000804ff75b2 */ /* 0x0087300008000100 */
[----:B------:R3:W1:Y:S01]  /*0660*/  SYNCS.EXCH.64 URZ, [UR4+0x40], UR6 ;  /* 0x0000400604ff75b2 */ /* 0x0006620008000100 */
        /* <DEDUP_REMOVED lines=13> */
[----:B------:R3:W1:Y:S02]  /*0740*/  SYNCS.EXCH.64 URZ, [UR4+0x78], UR6 ;  /* 0x0000780604ff75b2 */ /* 0x0006640008000100 */
[----:B---3--:R-:W-:Y:S01]  /*0750*/  NOP ;  /* 0x0000000000007918 */ /* 0x008fe20000000000 */
.L_x_9:
[----:B------:R-:W3:Y:S01]  /*0760*/  SHFL.IDX PT, R0, R141, RZ, 0x1f ;  /* 0x00001fff8d007589 */ /* 0x000ee200000e0000 */
[----:B------:R-:W-:Y:S01]  /*0770*/  NOP ;  /* 0x0000000000007918 */ /* 0x000fe20000000000 */
[----:B---3--:R-:W-:-:S13]  /*0780*/  ISETP.NE.AND P0, PT, R0, 0x1, PT ;  /* 0x000000010000780c */ /* 0x008fda0003f05270 */
        /* <DEDUP_REMOVED lines=13> */
[----:B---3--:R3:W1:Y:S08]  /*0860*/  SYNCS.EXCH.64 URZ, [UR4+0x80], UR8 ;  /* 0x0000800804ff75b2 */ /* 0x0086700008000100 */
[----:B------:R3:W1:Y:S01]  /*0870*/  SYNCS.EXCH.64 URZ, [UR4+0x90], UR6 ;  /* 0x0000900604ff75b2 */ /* 0x0006620008000100 */
[----:B------:R3:W1:Y:S01]  /*0880*/  SYNCS.EXCH.64 URZ, [UR4+0x88], UR8 ;  /* 0x0000880804ff75b2 */ /* 0x0006620008000100 */
[----:B------:R3:W1:Y:S01]  /*0890*/  SYNCS.EXCH.64 URZ, [UR4+0x98], UR6 ;  /* 0x0000980604ff75b2 */ /* 0x0006620008000100 */
[----:B------:R-:W-:Y:S01]  /*08a0*/  NOP ;  /* 0x0000000000007918 */ /* 0x000fe20000000000 */
.L_x_10:
[----:B------:R-:W2:Y:S01]  /*08b0*/  SHFL.IDX PT, R0, R141, RZ, 0x1f ;  /* 0x00001fff8d007589 */ /* 0x000ea200000e0000 */
[----:B------:R-:W-:Y:S01]  /*08c0*/  NOP ;  /* 0x0000000000007918 */ /* 0x000fe20000000000 */
[----:B--2---:R-:W-:-:S13]  /*08d0*/  ISETP.NE.AND P0, PT, R0, 0x3, PT ;  /* 0x000000030000780c */ /* 0x004fda0003f05270 */
[----:B------:R-:W-:Y:S05]  /*08e0*/  @P0 BRA `(.L_x_11) ;  /* 0x00000000002c0947 */ /* 0x000fea0003800000 */
[----:B---3--:R-:W-:Y:S01]  /*08f0*/  UMOV UR6, 0x400 ;  /* 0x0000040000067882 */ /* 0x008fe20000000000 */
[----:B------:R-:W-:Y:S01]  /*0900*/  UMOV UR4, 0x20 ;  /* 0x0000002000047882 */ /* 0x000fe20000000000 */
[----:B------:R-:W-:Y:S02]  /*0910*/  ULEA UR6, UR46, UR6, 0x18 ;  /* 0x000000062e067291 */ /* 0x000fe4000f8ec0ff */
[----:B------:R-:W-:-:S04]  /*0920*/  UIADD3 UR4, UPT, UPT, -UR4, 0x100000, URZ ;  /* 0x0010000004047890 */ /* 0x000fc8000fffe1ff */
[----:B------:R-:W-:Y:S02]  /*0930*/  USHF.L.U32 UR5, UR4, 0xb, URZ ;  /* 0x0000000b04057899 */ /* 0x000fe400080006ff */
[----:B------:R-:W-:Y:S01]  /*0940*/  USHF.L.U32 UR4, UR4, 0x1, URZ ;  /* 0x0000000104047899 */ /* 0x000fe200080006ff */
[----:B------:R-:W-:Y:S01]  /*0950*/  ELECT P0, URZ, PT ;  /* 0x0000000000ff782f */ /* 0x000fe20003800000 */
[----:B------:R-:W2:Y:S10]  /*0960*/  FENCE.VIEW.ASYNC.S ;  /* 0x00000000000073c6 */ /* 0x000eb40000000000 */
[----:B--2---:R2:W3:Y:S01]  /*0970*/  SYNCS.EXCH.64 URZ, [UR6+0xa0], UR4 ;  /* 0x0000a00406ff75b2 */ /* 0x0044e20008000100 */
[----:B------:R2:W1:Y:S01]  /*0980*/  SYNCS.EXCH.64 URZ, [UR6+0xa8], UR4 ;  /* 0x0000a80406ff75b2 */ /* 0x0004620008000100 */
[----:B------:R-:W-:Y:S01]  /*0990*/  NOP ;  /* 0x0000000000007918 */ /* 0x000fe20000000000 */
.L_x_11:
[----:B------:R-:W4:Y:S01]  /*09a0*/  SHFL.IDX PT, R0, R141, RZ, 0x1f ;  /* 0x00001fff8d007589 */ /* 0x000f2200000e0000 */
[----:B------:R-:W-:Y:S01]  /*09b0*/  NOP ;  /* 0x0000000000007918 */ /* 0x000fe20000000000 */
[----:B----4-:R-:W-:-:S13]  /*09c0*/  ISETP.NE.AND P0, PT, R0, 0x4, PT ;  /* 0x000000040000780c */ /* 0x010fda0003f05270 */
[----:B------:R-:W-:Y:S05]  /*09d0*/  @P0 BRA `(.L_x_12) ;  /* 0x0000000000480947 */ /* 0x000fea0003800000 */
[----:B--23--:R-:W-:Y:S01]  /*09e0*/  UMOV UR4, 0x3a0 ;  /* 0x000003a000047882 */ /* 0x00cfe20000000000 */
[----:B------:R-:W-:Y:S01]  /*09f0*/  UMOV UR6, 0x400 ;  /* 0x0000040000067882 */ /* 0x000fe20000000000 */
[----:B------:R-:W-:Y:S01]  /*0a00*/  USEL UR4, UR4, 0x320, UP4 ;  /* 0x0000032004047887 */ /* 0x000fe2000a000000 */
        /* <DEDUP_REMOVED lines=9> */
[----:B------:R-:W2:Y:S02]  /*0aa0*/  FENCE.VIEW.ASYNC.S ;  /* 0x00000000000073c6 */ /* 0x000ea40000000000 */
[----:B--2---:R4:W2:Y:S08]  /*0ab0*/  SYNCS.EXCH.64 URZ, [UR6+0xb0], UR8 ;  /* 0x0000b00806ff75b2 */ /* 0x0048b00008000100 */
[----:B------:R4:W3:Y:S01]  /*0ac0*/  SYNCS.EXCH.64 URZ, [UR6+0xc0], UR4 ;  /* 0x0000c00406ff75b2 */ /* 0x0008e20008000100 */
[----:B------:R4:W1:Y:S01]  /*0ad0*/  SYNCS.EXCH.64 URZ, [UR6+0xb8], UR8 ;  /* 0x0000b80806ff75b2 */ /* 0x0008620008000100 */
[----:B------:R4:W1:Y:S02]  /*0ae0*/  SYNCS.EXCH.64 URZ, [UR6+0xc8], UR4 ;  /* 0x0000c80406ff75b2 */ /* 0x0008640008000100 */
[----:B----4-:R-:W-:Y:S01]  /*0af0*/  NOP ;  /* 0x0000000000007918 */ /* 0x010fe20000000000 */
.L_x_12:
[----:B------:R-:W4:Y:S01]  /*0b00*/  SHFL.IDX PT, R0, R141, RZ, 0x1f ;  /* 0x00001fff8d007589 */ /* 0x000f2200000e0000 */
[----:B------:R-:W-:Y:S01]  /*0b10*/  NOP ;  /* 0x0000000000007918 */ /* 0x000fe20000000000 */
[----:B----4-:R-:W-:-:S13]  /*0b20*/  ISETP.NE.AND P0, PT, R0, 0x5, PT ;  /* 0x000000050000780c */ /* 0x010fda0003f05270 */
[----:B------:R-:W-:Y:S05]  /*0b30*/  @P0 BRA `(.L_x_13) ;  /* 0x0000000000540947 */ /* 0x000fea0003800000 */
[----:B--23--:R-:W-:Y:S01]  /*0b40*/  UMOV UR4, 0x400 ;  /* 0x0000040000047882 */ /* 0x00cfe20000000000 */
        /* <DEDUP_REMOVED lines=14> */
[----:B------:R4:W1:Y:S01]  /*0c30*/  SYNCS.EXCH.64 URZ, [UR4+0xf8], UR8 ;  /* 0x0000f80804ff75b2 */ /* 0x0008620008000100 */
[----:B------:R4:W1:Y:S01]  /*0c40*/  SYNCS.EXCH.64 URZ, [UR4+0xe0], UR6 ;  /* 0x0000e00604ff75b2 */ /* 0x0008620008000100 */
[----:B------:R4:W1:Y:S01]  /*0c50*/  SYNCS.EXCH.64 URZ, [UR4+0x100], UR8 ;  /* 0x0001000804ff75b2 */ /* 0x0008620008000100 */
[----:B------:R4:W1:Y:S01]  /*0c60*/  SYNCS.EXCH.64 URZ, [UR4+0xe8], UR6 ;  /* 0x0000e80604ff75b2 */ /* 0x0008620008000100 */
[----:B------:R4:W1:Y:S02]  /*0c70*/  SYNCS.EXCH.64 URZ, [UR4+0x108], UR8 ;  /* 0x0001080804ff75b2 */ /* 0x0008640008000100 */
[----:B----4-:R-:W-:Y:S01]  /*0c80*/  NOP ;  /* 0x0000000000007918 */ /* 0x010fe20000000000 */
.L_x_13:
[----:B------:R-:W4:Y:S01]  /*0c90*/  SHFL.IDX PT, R0, R141, RZ, 0x1f ;  /* 0x00001fff8d007589 */ /* 0x000f2200000e0000 */
[----:B------:R-:W-:Y:S01]  /*0ca0*/  ISETP.NE.OR P1, PT, RZ, UR22, !P1 ;  /* 0x00000016ff007c0c */ /* 0x000fe2000cf25670 */
[----:B------:R-:W-:Y:S01]  /*0cb0*/  NOP ;  /* 0x0000000000007918 */ /* 0x000fe20000000000 */
[----:B----4-:R-:W-:-:S13]  /*0cc0*/  ISETP.NE.AND P0, PT, R0, 0x3, PT ;  /* 0x000000030000780c */ /* 0x010fda0003f05270 */
[----:B------:R-:W-:Y:S05]  /*0cd0*/  @P0 BRA `(.L_x_14) ;  /* 0x0000000000340947 */ /* 0x000fea0003800000 */
[----:B--23--:R-:W-:Y:S01]  /*0ce0*/  UMOV UR4, 0x400 ;  /* 0x0000040000047882 */ /* 0x00cfe20000000000 */
[----:B------:R-:W-:Y:S01]  /*0cf0*/  UMOV UR6, 0x20 ;  /* 0x0000002000067882 */ /* 0x000fe20000000000 */
[----:B------:R-:W-:Y:S02]  /*0d00*/  ULEA UR4, UR46, UR4, 0x18 ;  /* 0x000000042e047291 */ /* 0x000fe4000f8ec0ff */
[----:B------:R-:W-:-:S04]  /*0d10*/  UIADD3 UR6, UPT, UPT, -UR6, 0x100000, URZ ;  /* 0x0010000006067890 */ /* 0x000fc8000fffe1ff */
[----:B------:R-:W-:Y:S02]  /*0d20*/  USHF.L.U32 UR7, UR6, 0xb, URZ ;  /* 0x0000000b06077899 */ /* 0x000fe400080006ff */
[----:B------:R-:W-:Y:S01]  /*0d30*/  USHF.L.U32 UR6, UR6, 0x1, URZ ;  /* 0x0000000106067899 */ /* 0x000fe200080006ff */
[----:B------:R-:W-:Y:S01]  /*0d40*/  ELECT P0, URZ, PT ;  /* 0x0000000000ff782f */ /* 0x000fe20003800000 */
[----:B------:R-:W2:Y:S10]  /*0d50*/  FENCE.VIEW.ASYNC.S ;  /* 0x00000000000073c6 */ /* 0x000eb40000000000 */
[----:B--2---:R4:W2:Y:S01]  /*0d60*/  SYNCS.EXCH.64 URZ, [UR4+0x110], UR6 ;  /* 0x0001100604ff75b2 */ /* 0x0048a20008000100 */
[----:B------:R4:W3:Y:S01]  /*0d70*/  SYNCS.EXCH.64 URZ, [UR4+0x120], UR6 ;  /* 0x0001200604ff75b2 */ /* 0x0008e20008000100 */
[----:B------:R4:W1:Y:S01]  /*0d80*/  SYNCS.EXCH.64 URZ, [UR4+0x118], UR6 ;  /* 0x0001180604ff75b2 */ /* 0x0008620008000100 */
[----:B------:R4:W1:Y:S02]  /*0d90*/  SYNCS.EXCH.64 URZ, [UR4+0x128], UR6 ;  /* 0x0001280604ff75b2 */ /* 0x0008640008000100 */
[----:B----4-:R-:W-:Y:S01]  /*0da0*/  NOP ;  /* 0x0000000000007918 */ /* 0x010fe20000000000 */
.L_x_14:
[----:B------:R-:W-:Y:S01]  /*0db0*/  VOTEU.ALL UP0, P1 ;  /* 0x0000000000ff7886 */ /* 0x000fe20000800000 */
[----:B--23--:R-:W-:Y:S01]  /*0dc0*/  UMOV UR4, 0x20 ;  /* 0x0000002000047882 */ /* 0x00cfe20000000000 */
[----:B------:R-:W2:Y:S01]  /*0dd0*/  LDCU UR7, c[0x0][0x36c] ;  /* 0x00006d80ff0777ac */ /* 0x000ea20008000800 */
[----:B------:R-:W-:Y:S01]  /*0de0*/  NOP ;  /* 0x0000000000007918 */ /* 0x000fe20000000000 */
[----:B------:R-:W-:Y:S01]  /*0df0*/  LOP3.LUT R0, R154, 0x1f, RZ, 0xc0, !PT ;  /* 0x0000001f9a007812 */ /* 0x000fe200078ec0ff */
[----:B------:R-:W-:Y:S01]  /*0e00*/  @!UP0 UMOV UR6, 0x400 ;  /* 0x0000040000068882 */ /* 0x000fe20000000000 */
[----:B------:R-:W-:-:S04]  /*0e10*/  @!UP0 UIADD3 UR4, UPT, UPT, -UR4, 0x100000, URZ ;  /* 0x0010000004048890 */ /* 0x000fc8000fffe1ff */
[----:B------:R-:W-:Y:S02]  /*0e20*/  @!UP0 USHF.L.U32 UR5, UR4, 0xb, URZ ;  /* 0x0000000b04058899 */ /* 0x000fe400080006ff */
[----:B------:R-:W-:Y:S02]  /*0e30*/  @!UP0 USHF.L.U32 UR4, UR4, 0x1, URZ ;  /* 0x0000000104048899 */ /* 0x000fe400080006ff */
[----:B------:R-:W-:Y:S01]  /*0e40*/  @!UP0 ULEA UR6, UR46, UR6, 0x18 ;  /* 0x000000062e068291 */ /* 0x000fe2000f8ec0ff */
[----:B------:R-:W-:Y:S01]  /*0e50*/  VOTEU.ALL UP0, P1 ;  /* 0x0000000000ff7886 */ /* 0x000fe20000800000 */
[----:B------:R-:W-:Y:S02]  /*0e60*/  UISETP.NE.AND UP5, UPT, UR22, URZ, UPT ;  /* 0x000000ff1600728c */ /* 0x000fe4000bfa5270 */
[----:B--2---:R-:W-:Y:S01]  /*0e70*/  UISETP.EQ.U32.AND UP6, UPT, UR7, 0x1, UPT ;  /* 0x000000010700788c */ /* 0x004fe2000bfc2070 */
[----:B------:R-:W2:Y:S07]  /*0e80*/  FENCE.VIEW.ASYNC.S ;  /* 0x00000000000073c6 */ /* 0x000eae0000000000 */
[----:B--2---:R2:W3:Y:S01]  /*0e90*/  @!UP0 SYNCS.EXCH.64 URZ, [UR6+0x130], UR4 ;  /* 0x0001300406ff85b2 */ /* 0x0044e20008000100 */
[----:B------:R-:W-:Y:S05]  /*0ea0*/  BRA.U !UP6, `(.L_x_15) ;  /* 0x000000010e087547 */ /* 0x000fea000b800000 */
[----:B-1-3--:R-:W-:Y:S01]  /*0eb0*/  UCGABAR_ARV ;  /* 0x00000000000079c7 */ /* 0x00afe20008000000 */
[----:B------:R-:W-:Y:S05]  /*0ec0*/  BRA `(.L_x_16) ;  /* 0x0000000000047947 */ /* 0x000fea0003800000 */
.L_x_15:
[----:B-1-3--:R-:W-:Y:S01]  /*0ed0*/  NOP ;  /* 0x0000000000007918 */ /* 0x00afe20000000000 */
.L_x_16:
[----:B------:R-:W1:Y:S01]  /*0ee0*/  S2UR UR25, SR_CTAID.X ;  /* 0x00000000001979c3 */ /* 0x000e620000002500 */
[----:B------:R-:W-:-:S05]  /*0ef0*/  CS2R.32 R142, SR_CgaSize ;  /* 0x00000000008e7805 */ /* 0x000fca0000008a00 */
[----:B------:R-:W-:-:S05]  /*0f00*/  IMAD R142, R142, -0xa0, RZ ;  /* 0xffffff608e8e7824 */ /* 0x000fca00078e02ff */
[----:B--2---:R-:W-:-:S14]  /*0f10*/  R2UR UR5, R142 ;  /* 0x000000008e0572ca */ /* 0x004fdc00000e0000 */
[----:B------:R-:W2:Y:S01]  /*0f20*/  LDCU UR5, c[0x0][UR5+0x2b0] ;  /* 0x00005600050577ac */ /* 0x000ea20008000800 */
[----:B------:R-:W-:-:S05]  /*0f30*/  CS2R.32 R142, SR_CgaSize ;  /* 0x00000000008e7805 */ /* 0x000fca0000008a00 */
[----:B------:R-:W-:-:S05]  /*0f40*/  IMAD R142, R142, -0xa0, RZ ;  /* 0xffffff608e8e7824 */ /* 0x000fca00078e02ff */
[----:B------:R-:W-:-:S14]  /*0f50*/  R2UR UR4, R142 ;  /* 0x000000008e0472ca */ /* 0x000fdc00000e0000 */
[----:B------:R-:W3:Y:S01]  /*0f60*/  LDCU UR4, c[0x0][UR4+0x2b4] ;  /* 0x00005680040477ac */ /* 0x000ee20008000800 */
[----:B------:R-:W4:Y:S01]  /*0f70*/  S2UR UR30, SR_CTAID.Y ;  /* 0x00000000001e79c3 */ /* 0x000f220000002600 */
[----:B------:R-:W-:-:S05]  /*0f80*/  CS2R.32 R142, SR_CgaSize ;  /* 0x00000000008e7805 */ /* 0x000fca0000008a00 */
[----:B------:R-:W-:-:S05]  /*0f90*/  IMAD R142, R142, -0xa0, RZ ;  /* 0xffffff608e8e7824 */ /* 0x000fca00078e02ff */
[----:B------:R-:W-:-:S14]  /*0fa0*/  R2UR UR7, R142 ;  /* 0x000000008e0772ca */ /* 0x000fdc00000e0000 */
[----:B------:R-:W3:Y:S01]  /*0fb0*/  LDCU UR7, c[0x0][UR7+0x2a4] ;  /* 0x00005480070777ac */ /* 0x000ee20008000800 */
[----:B------:R-:W-:Y:S01]  /*0fc0*/  UISETP.GT.U32.AND UP0, UPT, UR45, 0xffff, UPT ;  /* 0x0000ffff2d00788c */ /* 0x000fe2000bf04070 */
[----:B------:R-:W-:-:S05]  /*0fd0*/  CS2R.32 R142, SR_CgaSize ;  /* 0x00000000008e7805 */ /* 0x000fca0000008a00 */
[----:B------:R-:W-:-:S05]  /*0fe0*/  IMAD R142, R142, -0xa0, RZ ;  /* 0xffffff608e8e7824 */ /* 0x000fca00078e02ff */
[----:B------:R-:W-:-:S14]  /*0ff0*/  R2UR UR63, R142 ;  /* 0x000000008e3f72ca */ /* 0x000fdc00000e0000 */
[----:B------:R-:W3:Y:S01]  /*1000*/  LDCU UR63, c[0x0][UR63+0x2a0] ;  /* 0x000054003f3f77ac */ /* 0x000ee20008000800 */
[----:B------:R-:W3:Y:S01]  /*1010*/  LDCU UR21, c[0x0][0xb24] ;  /* 0x00016480ff1577ac */ /* 0x000ee20008000800 */
[----:B------:R-:W3:Y:S01]  /*1020*/  LDCU UR42, c[0x0][0xb24] ;  /* 0x00016480ff2a77ac */ /* 0x000ee20008000800 */
[----:B-1----:R-:W-:Y:S01]  /*1030*/  I2FP.F32.U32 R3, UR25 ;  /* 0x0000001900037c45 */ /* 0x002fe20008201000 */
[----:B------:R-:W1:Y:S04]  /*1040*/  LDCU UR27, c[0x0][0xb30] ;  /* 0x00016600ff1b77ac */ /* 0x000e680008000800 */
[----:B--2---:R-:W-:Y:S01]  /*1050*/  FMUL R3, R3, UR5 ;  /* 0x0000000503037c20 */ /* 0x004fe20008400000 */
[----:B------:R-:W-:Y:S01]  /*1060*/  USEL UR5, UR45, 0xffff, !UP0 ;  /* 0x0000ffff2d057887 */ /* 0x000fe2000c000000 */
[----:B----4-:R-:W-:Y:S01]  /*1070*/  I2FP.F32.U32 R2, UR30 ;  /* 0x0000001e00027c45 */ /* 0x010fe20008201000 */
[----:B------:R-:W-:-:S03]  /*1080*/  USHF.L.U32 UR24, UR46, 0xb, URZ ;  /* 0x0000000b2e187899 */ /* 0x000fc600080006ff */
[----:B------:R-:W2:Y:S01]  /*1090*/  F2I.U32.TRUNC.NTZ R3, R3 ;  /* 0x0000000300037305 */ /* 0x000ea2000020f000 */
[----:B------:R-:W-:Y:S01]  /*10a0*/  ULOP3.LUT UR23, UR5, 0xffff, URZ, 0xc0, !UPT ;  /* 0x0000ffff05177892 */ /* 0x000fe2000f8ec0ff */
[----:B---3--:R-:W-:-:S06]  /*10b0*/  FMUL R2, R2, UR4 ;  /* 0x0000000402027c20 */ /* 0x008fcc0008400000 */
[----:B------:R-:W3:Y:S01]  /*10c0*/  F2I.U32.TRUNC.NTZ R2, R2 ;  /* 0x0000000200027305 */ /* 0x000ee2000020f000 */
[----:B--2---:R-:W-:Y:S02]  /*10d0*/  R2UR UR4, R3 ;  /* 0x00000000030472ca */ /* 0x004fe400000e0000 */
[----:B------:R-:W-:Y:S02]  /*10e0*/  PRMT R3, RZ, 0x7610, R3 ;  /* 0x00007610ff037816 */ /* 0x000fe40000000003 */
[----:B---3--:R-:W-:Y:S02]  /*10f0*/  R2UR UR6, R2 ;  /* 0x00000000020672ca */ /* 0x008fe400000e0000 */
[----:B------:R-:W-:-:S07]  /*1100*/  PRMT R2, RZ, 0x7610, R2 ;  /* 0x00007610ff027816 */ /* 0x000fce0000000002 */
[----:B------:R-:W-:-:S04]  /*1110*/  UIADD3 UR5, UPT, UPT, -UR4, URZ, URZ ;  /* 0x000000ff04057290 */ /* 0x000fc8000fffe1ff */
[----:B------:R-:W-:Y:S02]  /*1120*/  UIMAD UR63, UR63, UR5, UR25 ;  /* 0x000000053f3f72a4 */ /* 0x000fe4000f8e0219 */
[----:B------:R-:W-:-:S04]  /*1130*/  UIADD3 UR4, UPT, UPT, -UR6, URZ, URZ ;  /* 0x000000ff06047290 */ /* 0x000fc8000fffe1ff */
[----:B------:R-:W-:-:S06]  /*1140*/  UIMAD UR4, UR7, UR4, UR30 ;  /* 0x00000004070472a4 */ /* 0x000fcc000f8e021e */
[----:B------:R-:W-:Y:S01]  /*1150*/  IMAD.U32 R142, RZ, RZ, UR4 ;  /* 0x00000004ff8e7e24 */ /* 0x000fe2000f8e00ff */
[----:B-1----:R-:W-:Y:S06]  /*1160*/  BRA.U UP5, `(.L_x_17) ;  /* 0x0000000105407547 */ /* 0x002fec000b800000 */
[----:B------:R-:W-:Y:S01]  /*1170*/  R2UR UR4, R142 ;  /* 0x000000008e0472ca */ /* 0x000fe200000e0000 */
[----:B------:R-:W-:-:S12]  /*1180*/  ULOP3.LUT UR7, UR63, 0xfffffffe, URZ, 0xc0, !UPT ;  /* 0xfffffffe3f077892 */ /* 0x000fd8000f8ec0ff */
[----:B------:R-:W-:Y:S02]  /*1190*/  UISETP.NE.AND UP0, UPT, UR4, URZ, UPT ;  /* 0x000000ff0400728c */ /* 0x000fe4000bf05270 */
[----:B------:R-:W-:Y:S02]  /*11a0*/  ULOP3.LUT UR4, UR63, 0x2, URZ, 0x3c, !UPT ;  /* 0x000000023f047892 */ /* 0x000fe4000f8e3cff */
[----:B------:R-:W-:Y:S02]  /*11b0*/  UISETP.GT.U32.AND UP2, UPT, UR63, 0x1, UP0 ;  /* 0x000000013f00788c */ /* 0x000fe40008744070 */
[----:B------:R-:W-:Y:S02]  /*11c0*/  UISETP.GT.U32.AND UP0, UPT, UR4, 0x1, UP0 ;  /* 0x000000010400788c */ /* 0x000fe40008704070 */
[----:B------:R-:W-:Y:S02]  /*11d0*/  USEL UR5, URZ, 0x2, UP2 ;  /* 0x00000002ff057887 */ /* 0x000fe40009000000 */
[----:B------:R-:W-:-:S02]  /*11e0*/  USEL UR6, URZ, 0x1, UP2 ;  /* 0x00000001ff067887 */ /* 0x000fc40009000000 */
[----:B------:R-:W-:Y:S02]  /*11f0*/  USEL UR4, URZ, 0x4, UP0 ;  /* 0x00000004ff047887 */ /* 0x000fe40008000000 */
[----:B------:R-:W-:Y:S02]  /*1200*/  USEL UR8, URZ, 0x8, UP0 ;  /* 0x00000008ff087887 */ /* 0x000fe40008000000 */
[----:B------:R-:W-:-:S03]  /*1210*/  UIADD3 UR4, UPT, UPT, UR4, UR5, UR6 ;  /* 0x0000000504047290 */ /* 0x000fc6000fffe006 */
[----:B------:R-:W-:Y:S01]  /*1220*/  UMOV UR5, 0x3 ;  /* 0x0000000300057882 */ /* 0x000fe20000000000 */
[----:B------:R-:W-:Y:S02]  /*1230*/  UIADD3 UR4, UPT, UPT, UR4, UR8, URZ ;  /* 0x0000000804047290 */ /* 0x000fe4000fffe0ff */
[----:B------:R-:W-:-:S04]  /*1240*/  USHF.L.U32 UR5, UR5, UR7, URZ ;  /* 0x0000000705057299 */ /* 0x000fc800080006ff */
[----:B------:R-:W-:Y:S02]  /*1250*/  MOV R3, UR4 ;  /* 0x0000000400037c02 */ /* 0x000fe40008000f00 */
[----:B------:R-:W-:-:S07]  /*1260*/  IMAD.U32 R2, RZ, RZ, UR5 ;  /* 0x00000005ff027e24 */ /* 0x000fce000f8e00ff */
.L_x_17:
[----:B------:R-:W1:Y:S01]  /*1270*/  S2UR UR36, SR_CTAID.Z ;  /* 0x00000000002479c3 */ /* 0x000e620000002700 */
[----:B------:R-:W-:Y:S01]  /*1280*/  UISETP.GE.AND UP0, UPT, UR21, 0x1, UPT ;  /* 0x000000011500788c */ /* 0x000fe2000bf06270 */
[----:B------:R-:W-:Y:S01]  /*1290*/  UMOV UR28, 0x5 ;  /* 0x00000005001c7882 */ /* 0x000fe20000000000 */
[----:B------:R-:W-:-:S07]  /*12a0*/  UMOV UR20, UR25 ;  /* 0x0000001900147c82 */ /* 0x000fce0008000000 */
[----:B------:R-:W-:Y:S05]  /*12b0*/  BRA.U !UP0, `(.L_x_18) ;  /* 0x0000000108d47547 */ /* 0x000fea000b800000 */
[----:B------:R-:W2:Y:S01]  /*12c0*/  LDCU.128 UR16, c[0x0][0xb10] ;  /* 0x00016200ff1077ac */ /* 0x000ea20008000c00 */
[----:B------:R-:W3:Y:S01]  /*12d0*/  LDCU UR6, c[0x0][0x370] ;  /* 0x00006e00ff0677ac */ /* 0x000ee20008000800 */
[----:B------:R-:W4:Y:S01]  /*12e0*/  LDCU UR7, c[0x0][0x374] ;  /* 0x00006e80ff0777ac */ /* 0x000f220008000800 */
[----:B------:R-:W1:Y:S01]  /*12f0*/  LDCU UR26, c[0x0][0xb0c] ;  /* 0x00016180ff1a77ac */ /* 0x000e620008000800 */
[----:B------:R-:W1:Y:S01]  /*1300*/  LDCU UR20, c[0x0][0xb20] ;  /* 0x00016400ff1477ac */ /* 0x000e620008000800 */
[----:B------:R-:W1:Y:S01]  /*1310*/  LDCU.64 UR8, c[0x0][0xb28] ;  /* 0x00016500ff0877ac */ /* 0x000e620008000a00 */
[----:B--2---:R-:W-:Y:S02]  /*1320*/  UISETP.NE.AND UP3, UPT, UR18, 0x1, UPT ;  /* 0x000000011200788c */ /* 0x004fe4000bf65270 */
[----:B----4-:R-:W-:Y:S02]  /*1330*/  UIMAD.WIDE.U32 UR10, UR7, UR19, URZ ;  /* 0x00000013070a72a5 */ /* 0x010fe4000f8e00ff */
[----:B---3--:R-:W-:-:S02]  /*1340*/  UIMAD.WIDE.U32 UR12, UR6, UR16, URZ ;  /* 0x00000010060c72a5 */ /* 0x008fc4000f8e00ff */
[----:B-1----:R-:W-:Y:S02]  /*1350*/  UISETP.NE.AND UP0, UPT, UR26, 0x1, UPT ;  /* 0x000000011a00788c */ /* 0x002fe4000bf05270 */
[----:B------:R-:W-:Y:S01]  /*1360*/  UIMAD.WIDE.U32 UR4, UR25, UR16, URZ ;  /* 0x00000010190472a5 */ /* 0x000fe2000f8e00ff */
[----:B------:R-:W-:Y:S02]  /*1370*/  UMOV UR10, UR11 ;  /* 0x0000000b000a7c82 */ /* 0x000fe40008000000 */
[----:B------:R-:W-:Y:S01]  /*1380*/  UMOV UR12, UR13 ;  /* 0x0000000d000c7c82 */ /* 0x000fe20008000000 */
[----:B------:R-:W-:Y:S02]  /*1390*/  @UP3 USHF.R.U32.HI UR7, URZ, UR20, UR10 ;  /* 0x00000014ff073299 */ /* 0x000fe4000801160a */
[----:B------:R-:W-:Y:S01]  /*13a0*/  UISETP.NE.AND UP2, UPT, UR21, 0x1, UPT ;  /* 0x000000011500788c */ /* 0x000fe2000bf45270 */
[----:B------:R-:W-:Y:S02]  /*13b0*/  UMOV UR4, UR5 ;  /* 0x0000000500047c82 */ /* 0x000fe40008000000 */
[----:B------:R-:W-:-:S02]  /*13c0*/  @UP0 USHF.R.U32.HI UR6, URZ, UR17, UR12 ;  /* 0x00000011ff060299 */ /* 0x000fc4000801160c */
[----:B------:R-:W-:Y:S02]  /*13d0*/  USHF.R.U32.HI UR4, URZ, UR17, UR4 ;  /* 0x00000011ff047299 */ /* 0x000fe40008011604 */
[----:B------:R-:W-:Y:S02]  /*13e0*/  UIMAD.WIDE.U32 UR12, UR30, UR19, URZ ;  /* 0x000000131e0c72a5 */ /* 0x000fe4000f8e00ff */
[----:B------:R-:W-:Y:S02]  /*13f0*/  UIMAD.WIDE.U32 UR10, UR7, UR8, URZ ;  /* 0x00000008070a72a5 */ /* 0x000fe4000f8e00ff */
[----:B------:R-:W-:Y:S02]  /*1400*/  UIMAD.WIDE.U32 UR14, UR6, UR8, URZ ;  /* 0x00000008060e72a5 */ /* 0x000fe4000f8e00ff */
[----:B------:R-:W-:-:S03]  /*1410*/  USEL UR5, UR25, UR4, !UP0 ;  /* 0x0000000419057287 */ /* 0x000fc6000c000000 */
[----:B------:R-:W-:Y:S01]  /*1420*/  UMOV UR4, UR13 ;  /* 0x0000000d00047c82 */ /* 0x000fe20008000000 */
[----:B------:R-:W-:Y:S01]  /*1430*/  UMOV UR10, UR11 ;  /* 0x0000000b000a7c82 */ /* 0x000fe20008000000 */
[----:B------:R-:W-:Y:S02]  /*1440*/  USHF.R.U32.HI UR4, URZ, UR20, UR4 ;  /* 0x00000014ff047299 */ /* 0x000fe40008011604 */
[----:B------:R-:W-:Y:S01]  /*1450*/  @UP2 USHF.R.U32.HI UR7, URZ, UR9, UR10 ;  /* 0x00000009ff072299 */ /* 0x000fe2000801160a */
[----:B------:R-:W-:Y:S01]  /*1460*/  UMOV UR14, UR15 ;  /* 0x0000000f000e7c82 */ /* 0x000fe20008000000 */
[----:B------:R-:W-:Y:S02]  /*1470*/  USEL UR4, UR30, UR4, !UP3 ;  /* 0x000000041e047287 */ /* 0x000fe4000d800000 */
[----:B------:R-:W-:Y:S02]  /*1480*/  @UP2 USHF.R.U32.HI UR6, URZ, UR9, UR14 ;  /* 0x00000009ff062299 */ /* 0x000fe4000801160e */
[----:B------:R-:W-:-:S02]  /*1490*/  UIMAD UR7, UR7, UR21, URZ ;  /* 0x00000015070772a4 */ /* 0x000fc4000f8e02ff */
[----:B------:R-:W-:Y:S02]  /*14a0*/  UIMAD UR12, UR6, UR21, URZ ;  /* 0x00000015060c72a4 */ /* 0x000fe4000f8e02ff */
[----:B------:R-:W-:Y:S02]  /*14b0*/  UISETP.GE.AND UP0, UPT, UR4, UR7, UPT ;  /* 0x000000070400728c */ /* 0x000fe4000bf06270 */
[----:B------:R-:W-:Y:S02]  /*14c0*/  UIMAD.WIDE.U32 UR10, UR4, UR8, URZ ;  /* 0x00000008040a72a5 */ /* 0x000fe4000f8e00ff */
[----:B------:R-:W-:Y:S02]  /*14d0*/  UISETP.GE.OR UP0, UPT, UR5, UR12, UP0 ;  /* 0x0000000c0500728c */ /* 0x000fe40008706670 */
[----:B------:R-:W-:Y:S02]  /*14e0*/  UIMAD.WIDE.U32 UR12, UR5, UR8, URZ ;  /* 0x00000008050c72a5 */ /* 0x000fe4000f8e00ff */
[----:B------:R-:W-:Y:S01]  /*14f0*/  UIADD3 UR10, UPT, UPT, -UR4, URZ, URZ ;  /* 0x000000ff040a7290 */ /* 0x000fe2000fffe1ff */
[----:B------:R-:W-:Y:S01]  /*1500*/  UMOV UR8, UR11 ;  /* 0x0000000b00087c82 */ /* 0x000fe20008000000 */
[----:B------:R-:W-:-:S02]  /*1510*/  UIADD3 UR20, UPT, UPT, -UR5, URZ, URZ ;  /* 0x000000ff05147290 */ /* 0x000fc4000fffe1ff */
[----:B------:R-:W-:-:S03]  /*1520*/  USHF.R.U32.HI UR8, URZ, UR9, UR8 ;  /* 0x00000009ff087299 */ /* 0x000fc60008011608 */
[----:B------:R-:W-:Y:S01]  /*1530*/  @!UP0 UMOV UR7, UR13 ;  /* 0x0000000d00078c82 */ /* 0x000fe20008000000 */
[----:B------:R-:W-:Y:S02]  /*1540*/  UIMAD UR30, UR18, UR10, UR30 ;  /* 0x0000000a121e72a4 */ /* 0x000fe4000f8e021e */
[----:B------:R-:W-:Y:S02]  /*1550*/  USEL UR8, UR4, UR8, !UP2 ;  /* 0x0000000804087287 */ /* 0x000fe4000d000000 */
[----:B------:R-:W-:Y:S02]  /*1560*/  @!UP0 USHF.R.U32.HI UR7, URZ, UR9, UR7 ;  /* 0x00000009ff078299 */ /* 0x000fe40008011607 */
[----:B------:R-:W-:Y:S02]  /*1570*/  UIADD3 UR9, UPT, UPT, -UR8, URZ, URZ ;  /* 0x000000ff08097290 */ /* 0x000fe4000fffe1ff */
[----:B------:R-:W-:Y:S02]  /*1580*/  @!UP0 USEL UR7, UR5, UR7, !UP2 ;  /* 0x0000000705078287 */ /* 0x000fe4000d000000 */
[----:B------:R-:W-:-:S02]  /*1590*/  UIMAD UR9, UR21, UR9, UR4 ;  /* 0x00000009150972a4 */ /* 0x000fc4000f8e0204 */
[----:B------:R-:W-:Y:S02]  /*15a0*/  @!UP0 UIADD3 UR8, UPT, UPT, UR8, -UR7, URZ ;  /* 0x8000000708088290 */ /* 0x000fe4000fffe0ff */
[----:B------:R-:W-:Y:S02]  /*15b0*/  @!UP0 UIMAD UR6, UR9, UR6, UR7 ;  /* 0x00000006090682a4 */ /* 0x000fe4000f8e0207 */
[----:B------:R-:W-:Y:S02]  /*15c0*/  @!UP0 UIMAD UR4, UR8, UR21, UR5 ;  /* 0x00000015080482a4 */ /* 0x000fe4000f8e0205 */
[----:B------:R-:W-:Y:S02]  /*15d0*/  UIMAD UR20, UR26, UR20, UR25 ;  /* 0x000000141a1472a4 */ /* 0x000fe4000f8e0219 */
[----:B------:R-:W-:Y:S01]  /*15e0*/  UIMAD UR30, UR4, UR18, UR30 ;  /* 0x00000012041e72a4 */ /* 0x000fe2000f8e021e */
[----:B------:R-:W-:Y:S02]  /*15f0*/  @!UP0 UMOV UR5, UR6 ;  /* 0x0000000600058c82 */ /* 0x000fe40008000000 */
[----:B------:R-:W-:-:S12]  /*1600*/  UIMAD UR20, UR5, UR26, UR20 ;  /* 0x0000001a051472a4 */ /* 0x000fd8000f8e0214 */
.L_x_18:
[----:B------:R-:W-:Y:S02]  /*1610*/  UISETP.NE.AND UP2, UPT, UR27, 0x1, UPT ;  /* 0x000000011b00788c */ /* 0x000fe4000bf45270 */
[----:B------:R-:W-:Y:S02]  /*1620*/  UISETP.NE.AND UP0, UPT, UR22, 0x2, UPT ;  /* 0x000000021600788c */ /* 0x000fe4000bf05270 */
[----:B------:R-:W-:Y:S02]  /*1630*/  ULOP3.LUT UR24, UR24, 0x1000, URZ, 0xc0, !UPT ;  /* 0x0000100018187892 */ /* 0x000fe4000f8ec0ff */
[----:B------:R-:W-:-:S03]  /*1640*/  USHF.L.U32 UR21, UR28, UR23, URZ ;  /* 0x000000171c157299 */ /* 0x000fc600080006ff */
[----:B------:R-:W-:Y:S09]  /*1650*/  BRA.U UP2, `(.L_x_19) ;  /* 0x0000000102407547 */ /* 0x000ff2000b800000 */
[----:B------:R-:W2:Y:S01]  /*1660*/  LDCU.128 UR8, c[0x0][0xb10] ;  /* 0x00016200ff0877ac */ /* 0x000ea20008000c00 */
[----:B------:R-:W3:Y:S01]  /*1670*/  LDCU UR12, c[0x0][0xb0c] ;  /* 0x00016180ff0c77ac */ /* 0x000ee20008000800 */
[----:B------:R-:W4:Y:S01]  /*1680*/  LDCU UR13, c[0x0][0xb20] ;  /* 0x00016400ff0d77ac */ /* 0x000f220008000800 */
[----:B--2---:R-:W-:Y:S02]  /*1690*/  UIMAD.WIDE.U32 UR4, UR20, UR8, URZ ;  /* 0x00000008140472a5 */ /* 0x004fe4000f8e00ff */
[----:B------:R-:W-:Y:S02]  /*16a0*/  UIMAD.WIDE.U32 UR6, UR30, UR11, URZ ;  /* 0x0000000b1e0672a5 */ /* 0x000fe4000f8e00ff */
[----:B---3--:R-:W-:Y:S02]  /*16b0*/  UISETP.NE.AND UP2, UPT, UR12, 0x1, UPT ;  /* 0x000000010c00788c */ /* 0x008fe4000bf45270 */
[----:B------:R-:W-:-:S03]  /*16c0*/  USHF.R.U32.HI UR5, URZ, UR9, UR5 ;  /* 0x00000009ff057299 */ /* 0x000fc60008011605 */
[----:B------:R-:W-:Y:S01]  /*16d0*/  UMOV UR4, UR7 ;  /* 0x0000000700047c82 */ /* 0x000fe20008000000 */
[----:B------:R-:W-:Y:S02]  /*16e0*/  USEL UR5, UR20, UR5, !UP2 ;  /* 0x0000000514057287 */ /* 0x000fe4000d000000 */
[----:B------:R-:W-:Y:S02]  /*16f0*/  UISETP.NE.AND UP2, UPT, UR10, 0x1, UPT ;  /* 0x000000010a00788c */ /* 0x000fe4000bf45270 */
[----:B----4-:R-:W-:-:S04]  /*1700*/  USHF.R.U32.HI UR4, URZ, UR13, UR4 ;  /* 0x0000000dff047299 */ /* 0x010fc80008011604 */
[----:B------:R-:W-:-:S04]  /*1710*/  USEL UR4, UR30, UR4, !UP2 ;  /* 0x000000041e047287 */ /* 0x000fc8000d000000 */
[----:B------:R-:W-:Y:S02]  /*1720*/  UIADD3 UR6, UPT, UPT, -UR4, UR5, URZ ;  /* 0x0000000504067290 */ /* 0x000fe4000fffe1ff */
[----:B------:R-:W-:Y:S02]  /*1730*/  UIADD3 UR4, UPT, UPT, UR4, -UR5, URZ ;  /* 0x8000000504047290 */ /* 0x000fe4000fffe0ff */
[----:B------:R-:W-:Y:S02]  /*1740*/  UIMAD UR30, UR6, UR10, UR30 ;  /* 0x0000000a061e72a4 */ /* 0x000fe4000f8e021e */
[----:B------:R-:W-:-:S12]  /*1750*/  UIMAD UR20, UR4, UR12, UR20 ;  /* 0x0000000c041472a4 */ /* 0x000fd8000f8e0214 */
.L_x_19:
[----:B------:R-:W-:Y:S05]  /*1760*/  BRA.U !UP6, `(.L_x_20) ;  /* 0x000000010e0c7547 */ /* 0x000fea000b800000 */
[----:B------:R-:W-:Y:S01]  /*1770*/  UCGABAR_WAIT ;  /* 0x0000000000007dc7 */ /* 0x000fe20008000000 */
[----:B------:R-:W-:Y:S01]  /*1780*/  CCTL.IVALL ;  /* 0x00000000ff00798f */ /* 0x000fe20002000000 */
[----:B------:R-:W-:Y:S05]  /*1790*/  BRA `(.L_x_21) ;  /* 0x0000000000047947 */ /* 0x000fea0003800000 */
.L_x_20:
[----:B------:R-:W-:Y:S06]  /*17a0*/  BAR.SYNC.DEFER_BLOCKING 0x0 ;  /* 0x0000000000007b1d */ /* 0x000fec0000010000 */
.L_x_21:
[----:B------:R-:W-:Y:S05]  /*17b0*/  BRA.U UP0, `(.L_x_22) ;  /* 0x0000001500787547 */ /* 0x000fea000b800000 */
[----:B------:R-:W2:Y:S01]  /*17c0*/  LDCU UR6, c[0x0][0x38c] ;  /* 0x00007180ff0677ac */ /* 0x000ea20008000800 */
[----:B------:R-:W-:Y:S01]  /*17d0*/  PLOP3.LUT P1, PT, PT, PT, UP4, 0x80, 0x8 ;  /* 0x000000000008781c */ /* 0x000fe20003f2f048 */
[----:B------:R-:W-:Y:S01]  /*17e0*/  IMAD.MOV.U32 R12, RZ, RZ, 0x1 ;  /* 0x00000001ff0c7424 */ /* 0x000fe200078e00ff */
[----:B------:R-:W-:Y:S01]  /*17f0*/  ISETP.NE.AND P2, PT, R0, RZ, P3 ;  /* 0x000000ff0000720c */ /* 0x000fe20001f45270 */
[----:B------:R-:W-:Y:S01]  /*1800*/  UISETP.NE.AND UP1, UPT, UR22, URZ, UPT ;  /* 0x000000ff1600728c */ /* 0x000fe2000bf25270 */
[----:B------:R-:W-:Y:S02]  /*1810*/  PLOP3.LUT P1, PT, P1, PT, PT, 0x8, 0x80 ;  /* 0x000000000080781c */ /* 0x000fe40000f2e170 */
[----:B------:R-:W-:Y:S01]  /*1820*/  CS2R R10, SRZ ;  /* 0x00000000000a7805 */ /* 0x000fe2000001ff00 */
[----:B------:R-:W-:Y:S01]  /*1830*/  IMAD.MOV.U32 R9, RZ, RZ, RZ ;  /* 0x000000ffff097224 */ /* 0x000fe200078e00ff */
[----:B------:R-:W-:Y:S01]  /*1840*/  USHF.L.U32 UR48, UR25, 0x7, URZ ;  /* 0x0000000719307899 */ /* 0x000fe200080006ff */
[----:B------:R-:W-:Y:S01]  /*1850*/  IMAD.MOV.U32 R8, RZ, RZ, 0x1 ;  /* 0x00000001ff087424 */ /* 0x000fe200078e00ff */
[----:B------:R-:W3:Y:S01]  /*1860*/  LDCU UR39, c[0x0][0x370] ;  /* 0x00006e00ff2777ac */ /* 0x000ee20008000800 */
[----:B------:R-:W4:Y:S01]  /*1870*/  LDCU.64 UR26, c[0x0][0x348] ;  /* 0x00006900ff1a77ac */ /* 0x000f220008000a00 */
[----:B--2---:R-:W-:-:S02]  /*1880*/  UIADD3 UR5, UPT, UPT, UR6, 0x7f, URZ ;  /* 0x0000007f06057890 */ /* 0x004fc4000fffe0ff */
[----:B------:R-:W-:Y:S02]  /*1890*/  UIADD3 UR47, UPT, UPT, UR6, 0xfe, URZ ;  /* 0x000000fe062f7890 */ /* 0x000fe4000fffe0ff */
[----:B------:R-:W-:Y:S01]  /*18a0*/  USHF.R.S32.HI UR4, URZ, 0x1f, UR5 ;  /* 0x0000001fff047899 */ /* 0x000fe20008011405 */
[----:B------:R-:W2:Y:S03]  /*18b0*/  LDCU UR38, c[0x0][0x374] ;  /* 0x00006e80ff2677ac */ /* 0x000ea60008000800 */
[----:B------:R-:W-:Y:S02]  /*18c0*/  ULEA.HI UR4, UR4, UR5, URZ, 0x7 ;  /* 0x0000000504047291 */ /* 0x000fe4000f8f38ff */
[----:B------:R-:W-:Y:S02]  /*18d0*/  USHF.L.U32 UR5, UR25, 0x6, URZ ;  /* 0x0000000619057899 */ /* 0x000fe400080006ff */
[----:B------:R-:W-:-:S02]  /*18e0*/  USHF.R.S32.HI UR41, URZ, 0x7, UR4 ;  /* 0x00000007ff297899 */ /* 0x000fc40008011404 */
[----:B------:R-:W-:Y:S02]  /*18f0*/  UIADD3 UR4, UPT, UPT, UR6, -0x1, URZ ;  /* 0xffffffff06047890 */ /* 0x000fe4000fffe0ff */
[----:B------:R-:W-:Y:S02]  /*1900*/  UISETP.LT.U32.AND UP0, UPT, UR41, 0x8, UPT ;  /* 0x000000082900788c */ /* 0x000fe4000bf01070 */
[----:B------:R-:W-:Y:S02]  /*1910*/  UISETP.GE.U32.AND UP2, UPT, UR4, -0xff, UPT ;  /* 0xffffff010400788c */ /* 0x000fe4000bf46070 */
[----:B------:R-:W-:Y:S02]  /*1920*/  USEL UR40, UR41, 0x8, UP0 ;  /* 0x0000000829287887 */ /* 0x000fe40008000000 */
[----:B------:R-:W-:Y:S02]  /*1930*/  ULOP3.LUT UR5, UR5, 0x40, URZ, 0xc0, !UPT ;  /* 0x0000004005057892 */ /* 0x000fe4000f8ec0ff */
[----:B------:R-:W-:-:S02]  /*1940*/  UIADD3 UR4, UPT, UPT, UR40, -0x1, URZ ;  /* 0xffffffff28047890 */ /* 0x000fc4000fffe0ff */
[----:B------:R-:W-:Y:S02]  /*1950*/  USEL UR25, UR43, 0x2, UP1 ;  /* 0x000000022b197887 */ /* 0x000fe40008800000 */
[----:B------:R-:W-:Y:S02]  /*1960*/  ULEA.HI UR44, UR24, UR5, URZ, 0x19 ;  /* 0x00000005182c7291 */ /* 0x000fe4000f8fc8ff */
[----:B------:R-:W-:Y:S02]  /*1970*/  @UP2 UIADD3 UR4, UPT, UPT, UR40, URZ, URZ ;  /* 0x000000ff28042290 */ /* 0x000fe4000fffe0ff */
[----:B------:R-:W-:Y:S02]  /*1980*/  UIADD3 UR45, UPT, UPT, UR41, -UR40, URZ ;  /* 0x80000028292d7290 */ /* 0x000fe4000fffe0ff */
[----:B------:R-:W-:Y:S02]  /*1990*/  UIADD3 UR28, UPT, UPT, UR4, 0x1, URZ ;  /* 0x00000001041c7890 */ /* 0x000fe4000fffe0ff */
[----:B------:R-:W-:Y:S01]  /*19a0*/  UIADD3 UR43, UPT, UPT, -UR4, URZ, URZ ;  /* 0x000000ff042b7290 */ /* 0x000fe2000fffe1ff */
[----:B--234-:R-:W-:-:S11]  /*19b0*/  UMOV UR5, URZ ;  /* 0x000000ff00057c82 */ /* 0x01cfd60008000000 */
.L_x_42:
[----:B------:R-:W-:Y:S01]  /*19c0*/  UISETP.NE.AND UP0, UPT, UR46, URZ, UPT ;  /* 0x000000ff2e00728c */ /* 0x000fe2000bf05270 */
[----:B------:R-:W2:Y:S08]  /*19d0*/  S2UR UR46, SR_CgaCtaId ;  /* 0x00000000002e79c3 */ /* 0x000eb00000008800 */
[----:B-1----:R-:W-:Y:S05]  /*19e0*/  BRA.U UP0, `(.L_x_23) ;  /* 0x0000000100347547 */ /* 0x002fea000b800000 */
[----:B------:R-:W3:Y:S01]  /*19f0*/  S2R R0, SR_CgaCtaId ;  /* 0x0000000000007919 */ /* 0x000ee20000008800 */
[----:B------:R-:W-:Y:S02]  /*1a00*/  MOV R3, 0x400 ;  /* 0x0000040000037802 */ /* 0x000fe40000000f00 */
[----:B------:R-:W-:Y:S02]  /*1a10*/  SHF.L.U32 R2, R8, 0x1f, RZ ;  /* 0x0000001f08027819 */ /* 0x000fe400000006ff */
[----:B---3--:R-:W-:-:S05]  /*1a20*/  LEA R0, R0, R3, 0x18 ;  /* 0x0000000300007211 */ /* 0x008fca00078ec0ff */
[----:B------:R-:W-:-:S04]  /*1a30*/  IMAD R3, R9, 0x8, R0 ;  /* 0x0000000809037824 */ /* 0x000fc800078e0200 */
[----:B------:R-:W3:Y:S02]  /*1a40*/  SYNCS.PHASECHK.TRANS64.TRYWAIT P0, [R3+URZ+0x120], R2 ;  /* 0x00012002030075a7 */ /* 0x000ee400080011ff */
[----:B---3--:R-:W-:Y:S05]  /*1a50*/  @!P0 BRA `(.L_x_24) ;  /* 0x00000078002c8947 */ /* 0x008fea0003800000 */
.L_x_127:
[----:B------:R-:W-:Y:S01]  /*1a60*/  VIADD R9, R9, 0x1 ;  /* 0x0000000109097836 */ /* 0x000fe20000000000 */
[----:B------:R3:W-:Y:S04]  /*1a70*/  SYNCS.ARRIVE.TRANS64.A1T0 RZ, [R3+URZ+0x110], RZ ;  /* 0x000110ff03ff79a7 */ /* 0x0007e800081000ff */
[----:B------:R-:W-:-:S04]  /*1a80*/  ISETP.NE.AND P0, PT, R9, 0x2, PT ;  /* 0x000000020900780c */ /* 0x000fc80003f05270 */
[----:B------:R-:W-:Y:S02]  /*1a90*/  SEL R9, R9, RZ, P0 ;  /* 0x000000ff09097207 */ /* 0x000fe40000000000 */
[----:B---3--:R-:W-:-:S04]  /*1aa0*/  SEL R3, RZ, 0x1, P0 ;  /* 0x00000001ff037807 */ /* 0x008fc80000000000 */
[----:B------:R-:W-:-:S07]  /*1ab0*/  LOP3.LUT R8, R8, R3, RZ, 0x3c, !PT ;  /* 0x0000000308087212 */ /* 0x000fce00078e3cff */
.L_x_23:
[----:B------:R-:W-:Y:S01]  /*1ac0*/  UMOV UR6, 0x400 ;  /* 0x0000040000067882 */ /* 0x000fe20000000000 */
[----:B------:R-:W-:Y:S01]  /*1ad0*/  SHF.L.U32 R0, R12, 0x1f, RZ ;  /* 0x0000001f0c007819 */ /* 0x000fe200000006ff */
[----:B--2---:R-:W-:Y:S02]  /*1ae0*/  ULEA UR6, UR46, UR6, 0x18 ;  /* 0x000000062e067291 */ /* 0x004fe4000f8ec0ff */
[----:B------:R-:W-:Y:S02]  /*1af0*/  UISETP.GE.U32.AND UP0, UPT, UR47, 0xff, UPT ;  /* 0x000000ff2f00788c */ /* 0x000fe4000bf06070 */
[----:B------:R-:W-:Y:S02]  /*1b00*/  ULEA UR4, UR5, UR6, 0x3 ;  /* 0x0000000605047291 */ /* 0x000fe4000f8e18ff */
[----:B------:R-:W-:Y:S01]  /*1b10*/  ULEA UR11, UR30, UR44, 0x7 ;  /* 0x0000002c1e0b7291 */ /* 0x000fe2000f8e38ff */
[----:B------:R-:W-:-:S06]  /*1b20*/  UMOV UR7, URZ ;  /* 0x000000ff00077c82 */ /* 0x000fcc0008000000 */
[----:B------:R2:W3:Y:S01]  /*1b30*/  SYNCS.PHASECHK.TRANS64.TRYWAIT P0, [UR4+0x40], R0 ;  /* 0x00004000ff0075a7 */ /* 0x0004e20008001104 */
[----:B------:R-:W-:-:S04]  /*1b40*/  ULEA.HI UR4, UR20, UR20, URZ, 0x1 ;  /* 0x0000001414047291 */ /* 0x000fc8000f8f08ff */
[----:B------:R-:W-:-:S04]  /*1b50*/  USHF.L.U32 UR4, UR4, 0x7, URZ ;  /* 0x0000000704047899 */ /* 0x000fc800080006ff */
[----:B------:R-:W-:-:S04]  /*1b60*/  ULOP3.LUT UR35, UR4, 0xffffff00, URZ, 0xc0, !UPT ;  /* 0xffffff0004237892 */ /* 0x000fc8000f8ec0ff */
[----:B------:R-:W-:Y:S01]  /*1b70*/  ULOP3.LUT UR35, UR35, 0x80, UR48, 0xf8, !UPT ;  /* 0x0000008023237892 */ /* 0x000fe2000f8ef830 */
[----:B------:R-:W-:Y:S11]  /*1b80*/  BRA.U !UP0, `(.L_x_25) ;  /* 0x0000000108c47547 */ /* 0x000ff6000b800000 */
[----:B------:R-:W-:Y:S01]  /*1b90*/  UMOV UR13, UR43 ;  /* 0x0000002b000d7c82 */ /* 0x000fe20008000000 */
[----:B------:R-:W-:Y:S01]  /*1ba0*/  UMOV UR4, UR5 ;  /* 0x0000000500047c82 */ /* 0x000fe20008000000 */
[----:B------:R-:W-:-:S05]  /*1bb0*/  UMOV UR34, URZ ;  /* 0x000000ff00227c82 */ /* 0x000fca0008000000 */
.L_x_31:
[----:B------:R-:W-:Y:S01]  /*1bc0*/  ULEA UR33, UR4, UR6, 0x3 ;  /* 0x0000000604217291 */ /* 0x000fe2000f8e18ff */
[----:B------:R-:W-:Y:S01]  /*1bd0*/  @P3 MOV R2, 0xc000 ;  /* 0x0000c00000023802 */ /* 0x000fe20000000f00 */
[----:B-1-34-:R-:W-:Y:S10]  /*1be0*/  @P0 BRA `(.L_x_26) ;  /* 0x00000000000c0947 */ /* 0x01aff40003800000 */
[----:B------:R-:W-:-:S04]  /*1bf0*/  SHF.L.U32 R3, R12, 0x1f, RZ ;  /* 0x0000001f0c037819 */ /* 0x000fc800000006ff */
[----:B------:R-:W3:Y:S02]  /*1c00*/  SYNCS.PHASECHK.TRANS64.TRYWAIT P0, [UR33+0x40], R3 ;  /* 0x00004003ff0075a7 */ /* 0x000ee40008001121 */
[----:B---3--:R-:W-:Y:S05]  /*1c10*/  @!P0 BRA `(.L_x_27) ;  /* 0x0000007400d08947 */ /* 0x008fea0003800000 */
.L_x_26:
[----:B------:R3:W-:Y:S01]  /*1c20*/  @P3 SYNCS.ARRIVE.TRANS64 RZ, [UR33], R2 ;  /* 0x00000002ffff39a7 */ /* 0x0007e20008000021 */
[----:B------:R-:W-:Y:S02]  /*1c30*/  ULOP3.LUT UR5, UR25, 0x2, URZ, 0xfc, !UPT ;  /* 0x0000000219057892 */ /* 0x000fe4000f8efcff */
[----:B------:R-:W-:Y:S02]  /*1c40*/  UIADD3 UR13, UPT, UPT, UR13, 0x1, URZ ;  /* 0x000000010d0d7890 */ /* 0x000fe4000fffe0ff */
[----:B------:R-:W-:Y:S02]  /*1c50*/  UISETP.NE.AND UP0, UPT, UR5, 0x2, UPT ;  /* 0x000000020500788c */ /* 0x000fe4000bf05270 */
[----:B------:R-:W-:-:S07]  /*1c60*/  UISETP.NE.AND UP2, UPT, UR13, 0x1, UPT ;  /* 0x000000010d00788c */ /* 0x000fce000bf45270 */
[----:B------:R-:W-:Y:S05]  /*1c70*/  BRA.U UP0, `(.L_x_28) ;  /* 0x0000000100047547 */ /* 0x000fea000b800000 */
[----:B-1----:R-:W-:Y:S05]  /*1c80*/  BPT.TRAP 0x1 ;  /* 0x000000040000795c */ /* 0x002fea0000300000 */
.L_x_28:
[----:B------:R-:W-:Y:S04]  /*1c90*/  BSSY.RECONVERGENT B0, `(.L_x_29) ;  /* 0x0000003000007945 */ /* 0x000fe80003800200 */
[----:B------:R-:W-:Y:S05]  /*1ca0*/  @!P2 BRA `(.L_x_30) ;  /* 0x000000000004a947 */ /* 0x000fea0003800000 */
[----:B-1----:R-:W-:Y:S05]  /*1cb0*/  BPT.TRAP 0x1 ;  /* 0x000000040000795c */ /* 0x002fea0000300000 */
.L_x_30:
[----:B-1----:R-:W-:Y:S05]  /*1cc0*/  BSYNC.RECONVERGENT B0 ;  /* 0x0000000000007941 */ /* 0x002fea0003800200 */
.L_x_29:
[----:B------:R-:W-:Y:S02]  /*1cd0*/  UIADD3 UR5, UPT, UPT, UR4, 0x1, URZ ;  /* 0x0000000104057890 */ /* 0x000fe4000fffe0ff */
[----:B------:R-:W-:Y:S02]  /*1ce0*/  ULEA UR32, UR4, UR6, 0xe ;  /* 0x0000000604207291 */ /* 0x000fe4000f8e70ff */
[----:B------:R-:W-:Y:S02]  /*1cf0*/  UISETP.NE.AND UP0, UPT, UR5, 0x8, UPT ;  /* 0x000000080500788c */ /* 0x000fe4000bf05270 */
[----:B------:R-:W-:Y:S02]  /*1d00*/  UIADD3 UR16, UP1, UPT, UR26, 0x80, URZ ;  /* 0x000000801a107890 */ /* 0x000fe4000ff3e0ff */
[----:B------:R-:W-:Y:S02]  /*1d10*/  USEL UR8, URZ, 0x1, UP0 ;  /* 0x00000001ff087887 */ /* 0x000fe40008000000 */
[----:B------:R-:W-:-:S02]  /*1d20*/  USEL UR5, UR5, URZ, UP0 ;  /* 0x000000ff05057287 */ /* 0x000fc40008000000 */
[----:B------:R-:W-:Y:S02]  /*1d30*/  UIADD3 UR14, UP0, UPT, UR26, 0x180, URZ ;  /* 0x000001801a0e7890 */ /* 0x000fe4000ff1e0ff */
[----:B------:R-:W-:Y:S01]  /*1d40*/  LOP3.LUT R12, R12, UR8, RZ, 0x3c, !PT ;  /* 0x000000080c0c7c12 */ /* 0x000fe2000f8e3cff */
[----:B------:R-:W-:Y:S02]  /*1d50*/  ULEA UR8, UR4, UR24, 0xd ;  /* 0x0000001804087291 */ /* 0x000fe4000f8e68ff */
[----:B------:R-:W-:Y:S01]  /*1d60*/  ULEA UR7, UR5, UR6, 0x3 ;  /* 0x0000000605077291 */ /* 0x000fe2000f8e18ff */
[----:B--2---:R-:W-:Y:S01]  /*1d70*/  SHF.L.U32 R0, R12, 0x1f, RZ ;  /* 0x0000001f0c007819 */ /* 0x004fe200000006ff */
[----:B------:R-:W-:Y:S02]  /*1d80*/  ULOP3.LUT UR33, UR33, 0xfefffff8, URZ, 0xc0, !UPT ;  /* 0xfefffff821217892 */ /* 0x000fe4000f8ec0ff */
[----:B------:R-:W-:Y:S02]  /*1d90*/  UIADD3.X UR17, UPT, UPT, URZ, UR27, URZ, UP1, !UPT ;  /* 0x0000001bff117290 */ /* 0x000fe40008ffe4ff */
[----:B------:R-:W-:-:S02]  /*1da0*/  UIADD3 UR32, UPT, UPT, UR32, 0x8400, URZ ;  /* 0x0000840020207890 */ /* 0x000fc4000fffe0ff */
[----:B------:R-:W-:Y:S01]  /*1db0*/  UIADD3 UR8, UPT, UPT, UR6, 0x28400, UR8 ;  /* 0x0002840006087890 */ /* 0x000fe2000fffe008 */
[----:B------:R4:W1:Y:S01]  /*1dc0*/  SYNCS.PHASECHK.TRANS64.TRYWAIT P0, [UR7+0x40], R0 ;  /* 0x00004000ff0075a7 */ /* 0x0008620008001107 */
[----:B------:R-:W-:Y:S02]  /*1dd0*/  UIADD3.X UR15, UPT, UPT, URZ, UR27, URZ, UP0, !UPT ;  /* 0x0000001bff0f7290 */ /* 0x000fe400087fe4ff */
[----:B------:R-:W-:Y:S01]  /*1de0*/  UPRMT UR4, URZ, 0x5410, UR21 ;  /* 0x00005410ff047896 */ /* 0x000fe20008000015 */
[----:B------:R-:W-:Y:S01]  /*1df0*/  UMOV UR18, 0x0 ;  /* 0x0000000000127882 */ /* 0x000fe20000000000 */
[----:B------:R-:W-:Y:S01]  /*1e00*/  UMOV UR19, 0x10000000 ;  /* 0x1000000000137882 */ /* 0x000fe20000000000 */
[----:B------:R-:W-:Y:S01]  /*1e10*/  UMOV UR10, UR34 ;  /* 0x00000022000a7c82 */ /* 0x000fe20008000000 */
[----:B------:R-:W-:Y:S01]  /*1e20*/  UMOV UR12, UR36 ;  /* 0x00000024000c7c82 */ /* 0x000fe20008000000 */
[----:B------:R-:W-:Y:S01]  /*1e30*/  UMOV UR9, UR33 ;  /* 0x0000002100097c82 */ /* 0x000fe20008000000 */
[----:B------:R2:W-:Y:S01]  /*1e40*/  UTMALDG.3D.2CTA [UR32], [UR16], desc[UR18] ;  /* 0x00001220100075b4 */ /* 0x0005e20008211000 */
[----:B------:R-:W-:-:S02]  /*1e50*/  UMOV UR7, UR28 ;  /* 0x0000001c00077c82 */ /* 0x000fc40008000000 */
[----:B------:R3:W-:Y:S01]  /*1e60*/  UTMALDG.3D.MULTICAST.2CTA [UR8], [UR14], UR4, desc[UR18] ;  /* 0x000012080e0073b4 */ /* 0x0007e20008211804 */
[----:B--2---:R-:W-:Y:S01]  /*1e70*/  UIADD3 UR34, UPT, UPT, UR34, 0x80, URZ ;  /* 0x0000008022227890 */ /* 0x004fe2000fffe0ff */
[----:B---3--:R-:W-:Y:S01]  /*1e80*/  UMOV UR4, UR5 ;  /* 0x0000000500047c82 */ /* 0x008fe20008000000 */
[----:B------:R-:W-:Y:S10]  /*1e90*/  BRA.U UP2, `(.L_x_31) ;  /* 0xfffffffd02487547 */ /* 0x000ff4000b83ffff */
.L_x_25:
[----:B------:R-:W-:Y:S01]  /*1ea0*/  ULEA UR4, UR5, UR6, 0x3 ;  /* 0x0000000605047291 */ /* 0x000fe2000f8e18ff */
[----:B--2-4-:R-:W-:Y:S01]  /*1eb0*/  SHF.L.U32 R0, R12, 0x1f, RZ ;  /* 0x0000001f0c007819 */ /* 0x014fe200000006ff */
[----:B------:R-:W-:Y:S01]  /*1ec0*/  @!P1 SYNCS.ARRIVE.TRANS64.A1T0 RZ, [UR6+0xa8], RZ ;  /* 0x0000a8ffffff99a7 */ /* 0x000fe20008100006 */
[----:B------:R-:W-:-:S06]  /*1ed0*/  UISETP.GT.AND UP0, UPT, UR41, UR40, UPT ;  /* 0x000000282900728c */ /* 0x000fcc000bf04270 */
[----:B-1-3--:R1:W2:Y:S03]  /*1ee0*/  SYNCS.PHASECHK.TRANS64.TRYWAIT P0, [UR4+0x40], R0 ;  /* 0x00004000ff0075a7 */ /* 0x00a2a60008001104 */
[----:B------:R-:W-:Y:S05]  /*1ef0*/  BRA.U !UP0, `(.L_x_32) ;  /* 0x0000000108c47547 */ /* 0x000fea000b800000 */
[----:B------:R-:W-:Y:S01]  /*1f00*/  UIADD3 UR13, UPT, UPT, UR45, UR7, URZ ;  /* 0x000000072d0d7290 */ /* 0x000fe2000fffe0ff */
[----:B------:R-:W-:-:S11]  /*1f10*/  UMOV UR4, UR5 ;  /* 0x0000000500047c82 */ /* 0x000fd60008000000 */
.L_x_38:
[----:B------:R-:W-:Y:S01]  /*1f20*/  ULEA UR17, UR4, UR6, 0x3 ;  /* 0x0000000604117291 */ /* 0x000fe2000f8e18ff */
[----:B--2---:R-:W-:Y:S01]  /*1f30*/  @P3 MOV R2, 0xc000 ;  /* 0x0000c00000023802 */ /* 0x004fe20000000f00 */
[----:B--2-4-:R-:W-:Y:S10]  /*1f40*/  @P0 BRA `(.L_x_33) ;  /* 0x00000000000c0947 */ /* 0x014ff40003800000 */
[----:B------:R-:W-:-:S04]  /*1f50*/  SHF.L.U32 R3, R12, 0x1f, RZ ;  /* 0x0000001f0c037819 */ /* 0x000fc800000006ff */
[----:B------:R-:W2:Y:S02]  /*1f60*/  SYNCS.PHASECHK.TRANS64.TRYWAIT P0, [UR17+0x40], R3 ;  /* 0x00004003ff0075a7 */ /* 0x000ea40008001111 */
[----:B--2---:R-:W-:Y:S05]  /*1f70*/  @!P0 BRA `(.L_x_34) ;  /* 0x0000007400108947 */ /* 0x004fea0003800000 */
.L_x_33:
[----:B------:R2:W-:Y:S01]  /*1f80*/  @P3 SYNCS.ARRIVE.TRANS64 RZ, [UR17], R2 ;  /* 0x00000002ffff39a7 */ /* 0x0005e20008000011 */
[----:B------:R-:W-:-:S04]  /*1f90*/  ULOP3.LUT UR5, UR25, 0x2, URZ, 0xfc, !UPT ;  /* 0x0000000219057892 */ /* 0x000fc8000f8efcff */
[----:B------:R-:W-:-:S09]  /*1fa0*/  UISETP.NE.AND UP0, UPT, UR5, 0x2, UPT ;  /* 0x000000020500788c */ /* 0x000fd2000bf05270 */
[----:B------:R-:W-:Y:S05]  /*1fb0*/  BRA.U UP0, `(.L_x_35) ;  /* 0x0000000100047547 */ /* 0x000fea000b800000 */
[----:B------:R-:W-:Y:S05]  /*1fc0*/  BPT.TRAP 0x1 ;  /* 0x000000040000795c */ /* 0x000fea0000300000 */
.L_x_35:
[----:B------:R-:W-:Y:S04]  /*1fd0*/  BSSY.RECONVERGENT B0, `(.L_x_36) ;  /* 0x0000003000007945 */ /* 0x000fe80003800200 */
[----:B------:R-:W-:Y:S05]  /*1fe0*/  @!P2 BRA `(.L_x_37) ;  /* 0x000000000004a947 */ /* 0x000fea0003800000 */
[----:B------:R-:W-:Y:S05]  /*1ff0*/  BPT.TRAP 0x1 ;  /* 0x000000040000795c */ /* 0x000fea0000300000 */
.L_x_37:
[----:B------:R-:W-:Y:S05]  /*2000*/  BSYNC.RECONVERGENT B0 ;  /* 0x0000000000007941 */ /* 0x000fea0003800200 */
.L_x_36:
[----:B------:R-:W-:Y:S02]  /*2010*/  UIADD3 UR5, UPT, UPT, UR4, 0x1, URZ ;  /* 0x0000000104057890 */ /* 0x000fe4000fffe0ff */
[----:B------:R-:W-:Y:S02]  /*2020*/  USHF.L.U32 UR18, UR7, 0x7, URZ ;  /* 0x0000000707127899 */ /* 0x000fe400080006ff */
[----:B------:R-:W-:Y:S02]  /*2030*/  UISETP.NE.AND UP0, UPT, UR5, 0x8, UPT ;  /* 0x000000080500788c */ /* 0x000fe4000bf05270 */
[----:B------:R-:W-:Y:S02]  /*2040*/  UIADD3 UR7, UPT, UPT, UR7, 0x1, URZ ;  /* 0x0000000107077890 */ /* 0x000fe4000fffe0ff */
[----:B------:R-:W-:Y:S02]  /*2050*/  USEL UR9, URZ, 0x1, UP0 ;  /* 0x00000001ff097887 */ /* 0x000fe40008000000 */
[----:B------:R-:W-:-:S02]  /*2060*/  USEL UR5, UR5, URZ, UP0 ;  /* 0x000000ff05057287 */ /* 0x000fc40008000000 */
[----:B------:R-:W-:Y:S02]  /*2070*/  UIADD3 UR14, UP0, UPT, UR26, 0x180, URZ ;  /* 0x000001801a0e7890 */ /* 0x000fe4000ff1e0ff */
[----:B------:R-:W-:Y:S01]  /*2080*/  ULEA UR8, UR5, UR6, 0x3 ;  /* 0x0000000605087291 */ /* 0x000fe2000f8e18ff */
[----:B------:R-:W-:Y:S01]  /*2090*/  LOP3.LUT R12, R12, UR9, RZ, 0x3c, !PT ;  /* 0x000000090c0c7c12 */ /* 0x000fe2000f8e3cff */
[----:B------:R-:W-:Y:S02]  /*20a0*/  ULEA UR16, UR4, UR6, 0xe ;  /* 0x0000000604107291 */ /* 0x000fe4000f8e70ff */
[----:B------:R-:W-:Y:S01]  /*20b0*/  UIADD3 UR22, UP1, UPT, UR26, 0x80, URZ ;  /* 0x000000801a167890 */ /* 0x000fe2000ff3e0ff */
[----:B-1----:R-:W-:Y:S01]  /*20c0*/  SHF.L.U32 R0, R12, 0x1f, RZ ;  /* 0x0000001f0c007819 */ /* 0x002fe200000006ff */
[----:B------:R-:W-:Y:S02]  /*20d0*/  UIADD3.X UR15, UPT, UPT, URZ, UR27, URZ, UP0, !UPT ;  /* 0x0000001bff0f7290 */ /* 0x000fe400087fe4ff */
[----:B------:R-:W-:Y:S01]  /*20e0*/  UISETP.NE.AND UP0, UPT, UR7, UR13, UPT ;  /* 0x0000000d0700728c */ /* 0x000fe2000bf05270 */
[----:B------:R3:W4:Y:S01]  /*20f0*/  SYNCS.PHASECHK.TRANS64.TRYWAIT P0, [UR8+0x40], R0 ;  /* 0x00004000ff0075a7 */ /* 0x0007220008001108 */
[----:B------:R-:W-:-:S02]  /*2100*/  ULEA UR8, UR4, UR24, 0xd ;  /* 0x0000001804087291 */ /* 0x000fc4000f8e68ff */
[----:B------:R-:W-:Y:S02]  /*2110*/  ULOP3.LUT UR17, UR17, 0xfefffff8, URZ, 0xc0, !UPT ;  /* 0xfefffff811117892 */ /* 0x000fe4000f8ec0ff */
[----:B------:R-:W-:Y:S02]  /*2120*/  UIADD3 UR16, UPT, UPT, UR16, 0x8400, URZ ;  /* 0x0000840010107890 */ /* 0x000fe4000fffe0ff */
[----:B------:R-:W-:Y:S02]  /*2130*/  UIADD3.X UR23, UPT, UPT, URZ, UR27, URZ, UP1, !UPT ;  /* 0x0000001bff177290 */ /* 0x000fe40008ffe4ff */
[----:B------:R-:W-:Y:S02]  /*2140*/  UIADD3 UR8, UPT, UPT, UR6, 0x28400, UR8 ;  /* 0x0002840006087890 */ /* 0x000fe4000fffe008 */
[----:B------:R-:W-:Y:S01]  /*2150*/  UPRMT UR4, URZ, 0x5410, UR21 ;  /* 0x00005410ff047896 */ /* 0x000fe20008000015 */
[----:B------:R-:W-:Y:S01]  /*2160*/  UMOV UR30, 0x0 ;  /* 0x00000000001e7882 */ /* 0x000fe20000000000 */
[----:B------:R-:W-:Y:S01]  /*2170*/  UMOV UR31, 0x10000000 ;  /* 0x10000000001f7882 */ /* 0x000fe20000000000 */
[----:B------:R-:W-:Y:S01]  /*2180*/  UMOV UR19, UR35 ;  /* 0x0000002300137c82 */ /* 0x000fe20008000000 */
[----:B------:R-:W-:Y:S01]  /*2190*/  UMOV UR20, UR36 ;  /* 0x0000002400147c82 */ /* 0x000fe20008000000 */
[----:B------:R-:W-:Y:S01]  /*21a0*/  UMOV UR12, UR36 ;  /* 0x00000024000c7c82 */ /* 0x000fe20008000000 */
[----:B------:R-:W-:Y:S01]  /*21b0*/  UMOV UR9, UR17 ;  /* 0x0000001100097c82 */ /* 0x000fe20008000000 */
[----:B------:R-:W-:Y:S01]  /*21c0*/  UMOV UR10, UR18 ;  /* 0x00000012000a7c82 */ /* 0x000fe20008000000 */
[----:B------:R-:W-:Y:S01]  /*21d0*/  UTMALDG.3D.2CTA [UR16], [UR22], desc[UR30] ;  /* 0x00001e10160075b4 */ /* 0x000fe20008211000 */
[----:B------:R1:W-:Y:S02]  /*21e0*/  UTMALDG.3D.MULTICAST.2CTA [UR8], [UR14], UR4, desc[UR30] ;  /* 0x00001e080e0073b4 */ /* 0x0003e40008211804 */
[----:B-1----:R-:W-:Y:S01]  /*21f0*/  UMOV UR4, UR5 ;  /* 0x0000000500047c82 */ /* 0x002fe20008000000 */
[----:B---3--:R-:W-:Y:S05]  /*2200*/  BRA.U UP0, `(.L_x_38) ;  /* 0xfffffffd00447547 */ /* 0x008fea000b83ffff */
.L_x_32:
[C---:B------:R-:W-:Y:S01]  /*2210*/  LEA R3, R11.reuse, UR6, 0x3 ;  /* 0x000000060b037c11 */ /* 0x040fe2000f8e18ff */
[----:B------:R-:W-:Y:S01]  /*2220*/  NOP ;  /* 0x0000000000007918 */ /* 0x000fe20000000000 */
[----:B-1----:R-:W-:Y:S02]  /*2230*/  SHF.L.U32 R0, R10, 0x1f, RZ ;  /* 0x0000001f0a007819 */ /* 0x002fe400000006ff */
[----:B------:R-:W-:Y:S02]  /*2240*/  LEA R5, R11, UR6, 0x4 ;  /* 0x000000060b057c11 */ /* 0x000fe4000f8e20ff */
[----:B--2-4-:R-:W1:Y:S02]  /*2250*/  SYNCS.PHASECHK.TRANS64.TRYWAIT P0, [R3+URZ+0xb0], R0 ;  /* 0x0000b000030075a7 */ /* 0x014e6400080011ff */
[----:B-1----:R-:W-:Y:S05]  /*2260*/  @!P0 BRA `(.L_x_39) ;  /* 0x00000070006c8947 */ /* 0x002fea0003800000 */
.L_x_130:
[----:B------:R-:W2:Y:S01]  /*2270*/  LDS.128 R4, [R5+0x140] ;  /* 0x0001400005047984 */ /* 0x000ea20000000c00 */
[----:B------:R-:W-:Y:S01]  /*2280*/  UISETP.GE.AND UP0, UPT, UR42, 0x1, UPT ;  /* 0x000000012a00788c */ /* 0x000fe2000bf06270 */
[----:B------:R-:W-:Y:S01]  /*2290*/  @!PT LDS RZ, [RZ] ;  /* 0x00000000fffff984 */ /* 0x000fe20000000800 */
[----:B------:R-:W-:Y:S01]  /*22a0*/  @!PT LDS RZ, [RZ] ;  /* 0x00000000fffff984 */ /* 0x000fe20000000800 */
[----:B------:R-:W-:Y:S01]  /*22b0*/  @!PT LDS RZ, [RZ] ;  /* 0x00000000fffff984 */ /* 0x000fe20000000800 */
[----:B------:R-:W-:Y:S01]  /*22c0*/  @!PT LDS RZ, [RZ] ;  /* 0x00000000fffff984 */ /* 0x000fe20000000800 */
[----:B------:R3:W-:Y:S06]  /*22d0*/  MEMBAR.ALL.CTA ;  /* 0x0000000000007992 */ /* 0x0007ec0000008000 */
[----:B---3--:R-:W3:Y:S01]  /*22e0*/  FENCE.VIEW.ASYNC.S ;  /* 0x00000000000073c6 */ /* 0x008ee20000000000 */
[----:B--2---:R-:W-:-:S13]  /*22f0*/  LOP3.LUT P0, RZ, R6, 0x1, RZ, 0xc0, !PT ;  /* 0x0000000106ff7812 */ /* 0x004fda000780c0ff */
[----:B---3--:R-:W-:Y:S01]  /*2300*/  VOTEU.ANY UP1, P0 ;  /* 0x0000000000ff7886 */ /* 0x008fe20000020100 */
[----:B------:R-:W-:-:S13]  /*2310*/  PLOP3.LUT P0, PT, PT, PT, UP1, 0x80, 0x8 ;  /* 0x000000000008781c */ /* 0x000fda0003f0f018 */
[----:B-1----:R-:W-:Y:S02]  /*2320*/  @P0 LOP3.LUT R0, R5, 0xffff, RZ, 0xc0, !PT ;  /* 0x0000ffff05000812 */ /* 0x002fe400078ec0ff */
[----:B------:R-:W-:Y:S02]  /*2330*/  @P0 MOV R2, R4 ;  /* 0x0000000400020202 */ /* 0x000fe40000000f00 */
[----:B------:R-:W-:Y:S01]  /*2340*/  @P0 R2UR UR7, R0 ;  /* 0x00000000000702ca */ /* 0x000fe200000e0000 */
[----:B------:R-:W-:Y:S01]  /*2350*/  VIADD R0, R3, 0xc0 ;  /* 0x000000c003007836 */ /* 0x000fe20000000000 */
[----:B------:R-:W-:Y:S02]  /*2360*/  @P0 SHF.R.U32.HI R4, RZ, 0x10, R5 ;  /* 0x00000010ff040819 */ /* 0x000fe40000011605 */
[----:B------:R-:W-:Y:S02]  /*2370*/  @P0 R2UR UR8, R2 ;  /* 0x00000000020802ca */ /* 0x000fe400000e0000 */
[----:B------:R-:W-:-:S02]  /*2380*/  PRMT R0, RZ, 0x654, R0 ;  /* 0x00000654ff007816 */ /* 0x000fc40000000000 */
[----:B------:R-:W-:Y:S02]  /*2390*/  @P0 R2UR UR4, R4 ;  /* 0x00000000040402ca */ /* 0x000fe400000e0000 */
[----:B------:R1:W-:Y:S03]  /*23a0*/  SYNCS.ARRIVE.TRANS64.RED.A1T0 RZ, [R0+URZ], RZ ;  /* 0x000000ff00ff79a7 */ /* 0x0003e600081004ff */
[----:B------:R-:W-:-:S04]  /*23b0*/  @UP1 UMOV UR29, UR7 ;  /* 0x00000007001d1c82 */ /* 0x000fc80008000000 */
[----:B------:R-:W-:-:S04]  /*23c0*/  @UP1 UMOV UR37, UR8 ;  /* 0x0000000800251c82 */ /* 0x000fc80008000000 */
[----:B------:R-:W-:Y:S01]  /*23d0*/  @UP1 UMOV UR36, UR4 ;  /* 0x0000000400241c82 */ /* 0x000fe20008000000 */
[----:B------:R-:W-:Y:S05]  /*23e0*/  BRA.U !UP0, `(.L_x_40) ;  /* 0x0000000108d47547 */ /* 0x000fea000b800000 */
[----:B------:R-:W2:Y:S01]  /*23f0*/  LDCU.128 UR12, c[0x0][0xb10] ;  /* 0x00016200ff0c77ac */ /* 0x000ea20008000c00 */
[----:B------:R-:W3:Y:S01]  /*2400*/  LDCU UR30, c[0x0][0xb20] ;  /* 0x00016400ff1e77ac */ /* 0x000ee20008000800 */
[----:B------:R-:W4:Y:S01]  /*2410*/  LDCU UR20, c[0x0][0xb0c] ;  /* 0x00016180ff1477ac */ /* 0x000f220008000800 */
[----:B------:R-:W1:Y:S01]  /*2420*/  LDCU.64 UR10, c[0x0][0xb28] ;  /* 0x00016500ff0a77ac */ /* 0x000e620008000a00 */
[----:B------:R-:W-:Y:S02]  /*2430*/  UISETP.NE.AND UP3, UPT, UR42, 0x1, UPT ;  /* 0x000000012a00788c */ /* 0x000fe4000bf65270 */
[----:B--2---:R-:W-:Y:S02]  /*2440*/  UIMAD.WIDE.U32 UR16, UR38, UR15, URZ ;  /* 0x0000000f261072a5 */ /* 0x004fe4000f8e00ff */
[----:B------:R-:W-:Y:S02]  /*2450*/  UIMAD.WIDE.U32 UR8, UR39, UR12, URZ ;  /* 0x0000000c270872a5 */ /* 0x000fe4000f8e00ff */
[----:B------:R-:W-:-:S02]  /*2460*/  UISETP.NE.AND UP0, UPT, UR14, 0x1, UPT ;  /* 0x000000010e00788c */ /* 0x000fc4000bf05270 */
[----:B------:R-:W-:Y:S01]  /*2470*/  UIMAD.WIDE.U32 UR22, UR29, UR15, URZ ;  /* 0x0000000f1d1672a5 */ /* 0x000fe2000f8e00ff */
[----:B------:R-:W-:Y:S02]  /*2480*/  UMOV UR16, UR17 ;  /* 0x0000001100107c82 */ /* 0x000fe40008000000 */
[----:B------:R-:W-:Y:S01]  /*2490*/  UMOV UR8, UR9 ;  /* 0x0000000900087c82 */ /* 0x000fe20008000000 */
[----:B---3--:R-:W-:Y:S02]  /*24a0*/  USHF.R.U32.HI UR16, URZ, UR30, UR16 ;  /* 0x0000001eff107299 */ /* 0x008fe40008011610 */
[----:B----4-:R-:W-:Y:S02]  /*24b0*/  UISETP.NE.AND UP2, UPT, UR20, 0x1, UPT ;  /* 0x000000011400788c */ /* 0x010fe4000bf45270 */
[----:B------:R-:W-:Y:S02]  /*24c0*/  USHF.R.U32.HI UR8, URZ, UR13, UR8 ;  /* 0x0000000dff087299 */ /* 0x000fe40008011608 */
[----:B------:R-:W-:-:S02]  /*24d0*/  USEL UR7, UR38, UR16, !UP0 ;  /* 0x0000001026077287 */ /* 0x000fc4000c000000 */
[----:B------:R-:W-:Y:S02]  /*24e0*/  USEL UR8, UR39, UR8, !UP2 ;  /* 0x0000000827087287 */ /* 0x000fe4000d000000 */
[----:B-1----:R-:W-:Y:S01]  /*24f0*/  UIMAD.WIDE.U32 UR16, UR7, UR10, URZ ;  /* 0x0000000a071072a5 */ /* 0x002fe2000f8e00ff */
[----:B------:R-:W-:Y:S01]  /*2500*/  UMOV UR4, UR23 ;  /* 0x0000001700047c82 */ /* 0x000fe20008000000 */
[----:B------:R-:W-:Y:S02]  /*2510*/  UIMAD.WIDE.U32 UR18, UR37, UR12, URZ ;  /* 0x0000000c251272a5 */ /* 0x000fe4000f8e00ff */
[----:B------:R-:W-:-:S03]  /*2520*/  UIMAD.WIDE.U32 UR22, UR8, UR10, URZ ;  /* 0x0000000a081672a5 */ /* 0x000fc6000f8e00ff */
[----:B------:R-:W-:Y:S01]  /*2530*/  UMOV UR16, UR17 ;  /* 0x0000001100107c82 */ /* 0x000fe20008000000 */
[----:B------:R-:W-:Y:S02]  /*2540*/  USHF.R.U32.HI UR4, URZ, UR30, UR4 ;  /* 0x0000001eff047299 */ /* 0x000fe40008011604 */
[----:B------:R-:W-:Y:S01]  /*2550*/  @UP3 USHF.R.U32.HI UR7, URZ, UR11, UR16 ;  /* 0x0000000bff073299 */ /* 0x000fe20008011610 */
[----:B------:R-:W-:Y:S01]  /*2560*/  UMOV UR18, UR19 ;  /* 0x0000001300127c82 */ /* 0x000fe20008000000 */
[----:B------:R-:W-:Y:S01]  /*2570*/  UMOV UR22, UR23 ;  /* 0x0000001700167c82 */ /* 0x000fe20008000000 */
[----:B------:R-:W-:Y:S02]  /*2580*/  USHF.R.U32.HI UR13, URZ, UR13, UR18 ;  /* 0x0000000dff0d7299 */ /* 0x000fe40008011612 */
[----:B------:R-:W-:Y:S02]  /*2590*/  USEL UR4, UR29, UR4, !UP0 ;  /* 0x000000041d047287 */ /* 0x000fe4000c000000 */
[----:B------:R-:W-:-:S02]  /*25a0*/  @UP3 USHF.R.U32.HI UR8, URZ, UR11, UR22 ;  /* 0x0000000bff083299 */ /* 0x000fc40008011616 */
[----:B------:R-:W-:Y:S02]  /*25b0*/  UIMAD UR9, UR42, UR7, URZ ;  /* 0x000000072a0972a4 */ /* 0x000fe4000f8e02ff */
[----:B------:R-:W-:Y:S02]  /*25c0*/  USEL UR7, UR37, UR13, !UP2 ;  /* 0x0000000d25077287 */ /* 0x000fe4000d000000 */
[----:B------:R-:W-:Y:S02]  /*25d0*/  UIMAD UR12, UR42, UR8, URZ ;  /* 0x000000082a0c72a4 */ /* 0x000fe4000f8e02ff */
[----:B------:R-:W-:Y:S02]  /*25e0*/  UISETP.GE.AND UP0, UPT, UR4, UR9, UPT ;  /* 0x000000090400728c */ /* 0x000fe4000bf06270 */
[----:B------:R-:W-:Y:S02]  /*25f0*/  UIMAD.WIDE.U32 UR16, UR4, UR10, URZ ;  /* 0x0000000a041072a5 */ /* 0x000fe4000f8e00ff */
[----:B------:R-:W-:-:S02]  /*2600*/  UISETP.GE.OR UP0, UPT, UR7, UR12, UP0 ;  /* 0x0000000c0700728c */ /* 0x000fc40008706670 */
[----:B------:R-:W-:Y:S02]  /*2610*/  UIMAD.WIDE.U32 UR12, UR7, UR10, URZ ;  /* 0x0000000a070c72a5 */ /* 0x000fe4000f8e00ff */
[----:B------:R-:W-:Y:S01]  /*2620*/  UIADD3 UR15, UPT, UPT, -UR4, URZ, URZ ;  /* 0x000000ff040f7290 */ /* 0x000fe2000fffe1ff */
[----:B------:R-:W-:Y:S01]  /*2630*/  UMOV UR10, UR17 ;  /* 0x00000011000a7c82 */ /* 0x000fe20008000000 */
[----:B------:R-:W-:Y:S02]  /*2640*/  UIADD3 UR12, UPT, UPT, -UR7, URZ, URZ ;  /* 0x000000ff070c7290 */ /* 0x000fe4000fffe1ff */
        /* <DEDUP_REMOVED lines=15> */
.L_x_40:
[----:B------:R-:W2:Y:S02]  /*2740*/  LDCU UR4, c[0x0][0xb30] ;  /* 0x00016600ff0477ac */ /* 0x000ea40008000800 */
[----:B--2---:R-:W-:-:S09]  /*2750*/  UISETP.NE.AND UP0, UPT, UR4, 0x1, UPT ;  /* 0x000000010400788c */ /* 0x004fd2000bf05270 */
[----:B------:R-:W-:Y:S05]  /*2760*/  BRA.U UP0, `(.L_x_41) ;  /* 0x0000000100447547 */ /* 0x000fea000b800000 */
[----:B------:R-:W2:Y:S01]  /*2770*/  LDCU.128 UR12, c[0x0][0xb10] ;  /* 0x00016200ff0c77ac */ /* 0x000ea20008000c00 */
[----:B------:R-:W3:Y:S01]  /*2780*/  LDCU UR16, c[0x0][0xb0c] ;  /* 0x00016180ff1077ac */ /* 0x000ee20008000800 */
[----:B------:R-:W4:Y:S01]  /*2790*/  LDCU UR17, c[0x0][0xb20] ;  /* 0x00016400ff1177ac */ /* 0x000f220008000800 */
[----:B--2---:R-:W-:Y:S02]  /*27a0*/  UIMAD.WIDE.U32 UR10, UR37, UR12, URZ ;  /* 0x0000000c250a72a5 */ /* 0x004fe4000f8e00ff */
[----:B------:R-:W-:Y:S02]  /*27b0*/  UIMAD.WIDE.U32 UR8, UR29, UR15, URZ ;  /* 0x0000000f1d0872a5 */ /* 0x000fe4000f8e00ff */
[----:B---3--:R-:W-:Y:S02]  /*27c0*/  UISETP.NE.AND UP2, UPT, UR16, 0x1, UPT ;  /* 0x000000011000788c */ /* 0x008fe4000bf45270 */
[----:B------:R-:W-:Y:S01]  /*27d0*/  UISETP.NE.AND UP0, UPT, UR14, 0x1, UPT ;  /* 0x000000010e00788c */ /* 0x000fe2000bf05270 */
[----:B------:R-:W-:-:S02]  /*27e0*/  UMOV UR7, UR11 ;  /* 0x0000000b00077c82 */ /* 0x000fc40008000000 */
[----:B------:R-:W-:Y:S01]  /*27f0*/  UMOV UR4, UR9 ;  /* 0x0000000900047c82 */ /* 0x000fe20008000000 */
[----:B------:R-:W-:Y:S02]  /*2800*/  USHF.R.U32.HI UR7, URZ, UR13, UR7 ;  /* 0x0000000dff077299 */ /* 0x000fe40008011607 */
[----:B----4-:R-:W-:Y:S02]  /*2810*/  USHF.R.U32.HI UR4, URZ, UR17, UR4 ;  /* 0x00000011ff047299 */ /* 0x010fe40008011604 */
[----:B------:R-:W-:Y:S02]  /*2820*/  USEL UR7, UR37, UR7, !UP2 ;  /* 0x0000000725077287 */ /* 0x000fe4000d000000 */
[----:B------:R-:W-:-:S04]  /*2830*/  USEL UR4, UR29, UR4, !UP0 ;  /* 0x000000041d047287 */ /* 0x000fc8000c000000 */
[----:B------:R-:W-:Y:S02]  /*2840*/  UIADD3 UR8, UPT, UPT, UR7, -UR4, URZ ;  /* 0x8000000407087290 */ /* 0x000fe4000fffe0ff */
[----:B------:R-:W-:Y:S02]  /*2850*/  UIADD3 UR4, UPT, UPT, -UR7, UR4, URZ ;  /* 0x0000000407047290 */ /* 0x000fe4000fffe1ff */
[----:B------:R-:W-:Y:S02]  /*2860*/  UIMAD UR29, UR8, UR14, UR29 ;  /* 0x0000000e081d72a4 */ /* 0x000fe4000f8e021d */
[----:B------:R-:W-:-:S12]  /*2870*/  UIMAD UR37, UR4, UR16, UR37 ;  /* 0x00000010042572a4 */ /* 0x000fd8000f8e0225 */
.L_x_41:
[----:B------:R-:W-:Y:S01]  /*2880*/  VIADD R11, R11, 0x1 ;  /* 0x000000010b0b7836 */ /* 0x000fe20000000000 */
[----:B------:R-:W-:Y:S01]  /*2890*/  R2UR UR4, R142 ;  /* 0x000000008e0472ca */ /* 0x000fe200000e0000 */
[----:B------:R-:W-:Y:S01]  /*28a0*/  UIADD3 UR20, UPT, UPT, UR37, UR63, URZ ;  /* 0x0000003f25147290 */ /* 0x000fe2000fffe0ff */
[----:B------:R-:W-:Y:S02]  /*28b0*/  PLOP3.LUT P1, PT, PT, PT, PT, 0x80, 0x8 ;  /* 0x000000000008781c */ /* 0x000fe40003f2f070 */
[----:B------:R-:W-:-:S04]  /*28c0*/  ISETP.NE.AND P0, PT, R11, 0x2, PT ;  /* 0x000000020b00780c */ /* 0x000fc80003f05270 */
[----:B------:R-:W-:Y:S02]  /*28d0*/  SEL R3, RZ, 0x1, P0 ;  /* 0x00000001ff037807 */ /* 0x000fe40000000000 */
[----:B------:R-:W-:Y:S02]  /*28e0*/  SEL R11, R11, RZ, P0 ;  /* 0x000000ff0b0b7207 */ /* 0x000fe40000000000 */
[----:B------:R-:W-:Y:S01]  /*28f0*/  LOP3.LUT R10, R10, R3, RZ, 0x3c, !PT ;  /* 0x000000030a0a7212 */ /* 0x000fe200078e3cff */
[----:B------:R-:W-:Y:S01]  /*2900*/  UIADD3 UR30, UPT, UPT, UR29, UR4, URZ ;  /* 0x000000041d1e7290 */ /* 0x000fe2000fffe0ff */
[----:B------:R-:W-:Y:S11]  /*2910*/  BRA.U UP1, `(.L_x_42) ;  /* 0xfffffff101287547 */ /* 0x000ff6000b83ffff */
[----:B------:R-:W-:Y:S01]  /*2920*/  UIADD3 UR7, UPT, UPT, UR6, 0x40, URZ ;  /* 0x0000004006077890 */ /* 0x000fe2000fffe0ff */
[----:B------:R-:W-:-:S03]  /*2930*/  SHF.L.U32 R3, R12, 0x1f, RZ ;  /* 0x0000001f0c037819 */ /* 0x000fc600000006ff */
[----:B------:R-:W-:-:S09]  /*2940*/  ULEA UR4, UR5, UR7, 0x3 ;  /* 0x0000000705047291 */ /* 0x000fd2000f8e18ff */
[----:B------:R-:W2:Y:S02]  /*2950*/  SYNCS.PHASECHK.TRANS64.TRYWAIT P0, [UR4], R3 ;  /* 0x00000003ff0075a7 */ /* 0x000ea40008001104 */
[----:B--2---:R-:W-:Y:S05]  /*2960*/  @!P0 BRA `(.L_x_43) ;  /* 0x0000006800c08947 */ /* 0x004fea0003800000 */
.L_x_132:
[----:B------:R-:W-:-:S04]  /*2970*/  UIADD3 UR4, UPT, UPT, UR5, 0x1, URZ ;  /* 0x0000000105047890 */ /* 0x000fc8000fffe0ff */
[----:B------:R-:W-:-:S04]  /*2980*/  UISETP.NE.AND UP0, UPT, UR4, 0x8, UPT ;  /* 0x000000080400788c */ /* 0x000fc8000bf05270 */
[----:B------:R-:W-:Y:S02]  /*2990*/  USEL UR6, URZ, 0x1, UP0 ;  /* 0x00000001ff067887 */ /* 0x000fe40008000000 */
[----:B------:R-:W-:-:S04]  /*29a0*/  USEL UR4, UR4, URZ, UP0 ;  /* 0x000000ff04047287 */ /* 0x000fc80008000000 */
[----:B------:R-:W-:Y:S01]  /*29b0*/  ULEA UR5, UR4, UR7, 0x3 ;  /* 0x0000000704057291 */ /* 0x000fe2000f8e18ff */
[----:B------:R-:W-:-:S04]  /*29c0*/  LOP3.LUT R2, R12, UR6, RZ, 0x3c, !PT ;  /* 0x000000060c027c12 */ /* 0x000fc8000f8e3cff */
[----:B-1----:R-:W-:-:S04]  /*29d0*/  SHF.L.U32 R3, R2, 0x1f, RZ ;  /* 0x0000001f02037819 */ /* 0x002fc800000006ff */
[----:B------:R-:W1:Y:S02]  /*29e0*/  SYNCS.PHASECHK.TRANS64.TRYWAIT P0, [UR5], R3 ;  /* 0x00000003ff0075a7 */ /* 0x000e640008001105 */
[----:B-1----:R-:W-:Y:S05]  /*29f0*/  @!P0 BRA `(.L_x_44) ;  /* 0x0000006800b48947 */ /* 0x002fea0003800000 */
.L_x_134:
        /* <DEDUP_REMOVED lines=9> */
.L_x_136:
        /* <DEDUP_REMOVED lines=9> */
.L_x_138:
        /* <DEDUP_REMOVED lines=9> */
.L_x_140:
        /* <DEDUP_REMOVED lines=9> */
.L_x_142:
        /* <DEDUP_REMOVED lines=9> */
.L_x_144:
[----:B------:R-:W-:-:S04]  /*2cd0*/  UIADD3 UR4, UPT, UPT, UR4, 0x1, URZ ;  /* 0x0000000104047890 */ /* 0x000fc8000fffe0ff */
[----:B------:R-:W-:-:S04]  /*2ce0*/  UISETP.NE.AND UP0, UPT, UR4, 0x8, UPT ;  /* 0x000000080400788c */ /* 0x000fc8000bf05270 */
[----:B------:R-:W-:Y:S02]  /*2cf0*/  USEL UR5, URZ, 0x1, UP0 ;  /* 0x00000001ff057887 */ /* 0x000fe40008000000 */
[----:B------:R-:W-:-:S04]  /*2d00*/  USEL UR4, UR4, URZ, UP0 ;  /* 0x000000ff04047287 */ /* 0x000fc80008000000 */
[----:B------:R-:W-:Y:S01]  /*2d10*/  ULEA UR4, UR4, UR7, 0x3 ;  /* 0x0000000704047291 */ /* 0x000fe2000f8e18ff */
[----:B-1----:R-:W-:-:S04]  /*2d20*/  LOP3.LUT R3, R2, UR5, RZ, 0x3c, !PT ;  /* 0x0000000502037c12 */ /* 0x002fc8000f8e3cff */
[----:B------:R-:W-:Y:S01]  /*2d30*/  SHF.L.U32 R3, R3, 0x1f, RZ ;  /* 0x0000001f03037819 */ /* 0x000fe200000006ff */
[----:B------:R-:W-:-:S07]  /*2d40*/  IMAD.U32 R0, RZ, RZ, UR4 ;  /* 0x00000004ff007e24 */ /* 0x000fce000f8e00ff */
.L_x_50:
[----:B-1----:R1:W2:Y:S02]  /*2d50*/  SYNCS.PHASECHK.TRANS64.TRYWAIT P0, [R0+URZ], R3 ;  /* 0x00000003000075a7 */ /* 0x0022a400080011ff */
[----:B--2---:R-:W-:Y:S05]  /*2d60*/  @!P0 NANOSLEEP.SYNCS 0x989680 ;  /* 0x009896800000895d */ /* 0x004fea0003900000 */
[----:B------:R-:W2:Y:S02]  /*2d70*/  @!P0 SYNCS.PHASECHK.TRANS64 P0, [R0+URZ], R3 ;  /* 0x00000003000085a7 */ /* 0x000ea400080010ff */
[----:B--2---:R-:W-:Y:S05]  /*2d80*/  @P0 EXIT ;  /* 0x000000000000094d */ /* 0x004fea0003800000 */
[----:B------:R-:W-:Y:S05]  /*2d90*/  BRA `(.L_x_50) ;  /* 0xfffffffc00ec7947 */ /* 0x000fea000383ffff */
.L_x_22:
[----:B------:R-:W-:-:S04]  /*2da0*/  UISETP.NE.AND UP0, UPT, UR46, URZ, UPT ;  /* 0x000000ff2e00728c */ /* 0x000fc8000bf05270 */
[----:B------:R-:W-:-:S09]  /*2db0*/  UISETP.NE.OR UP0, UPT, UR22, 0x1, UP0 ;  /* 0x000000011600788c */ /* 0x000fd20008705670 */
[----:B------:R-:W-:Y:S05]  /*2dc0*/  BRA.U UP0, `(.L_x_51) ;  /* 0x0000000500487547 */ /* 0x000fea000b800000 */
[----:B------:R-:W-:Y:S01]  /*2dd0*/  ISETP.GE.U32.AND P2, PT, R0, 0x4, PT ;  /* 0x000000040000780c */ /* 0x000fe20003f46070 */
[----:B------:R-:W-:Y:S01]  /*2de0*/  IMAD.MOV.U32 R12, RZ, RZ, 0x1 ;  /* 0x00000001ff0c7424 */ /* 0x000fe200078e00ff */
[----:B------:R-:W-:Y:S02]  /*2df0*/  CS2R R10, SRZ ;  /* 0x00000000000a7805 */ /* 0x000fe4000001ff00 */
[----:B------:R-:W-:Y:S01]  /*2e00*/  CS2R R8, SRZ ;  /* 0x0000000000087805 */ /* 0x000fe2000001ff00 */
[----:B------:R-:W-:Y:S01]  /*2e10*/  UMOV UR6, 0x400 ;  /* 0x0000040000067882 */ /* 0x000fe20000000000 */
[----:B------:R-:W-:Y:S01]  /*2e20*/  UMOV UR5, URZ ;  /* 0x000000ff00057c82 */ /* 0x000fe20008000000 */
[----:B------:R-:W-:-:S12]  /*2e30*/  ULEA UR6, UR46, UR6, 0x18 ;  /* 0x000000062e067291 */ /* 0x000fd8000f8ec0ff */
.L_x_55:
[----:B------:R-:W-:Y:S02]  /*2e40*/  LEA R2, R8, UR6, 0x3 ;  /* 0x0000000608027c11 */ /* 0x000fe4000f8e18ff */
[----:B------:R-:W-:-:S03]  /*2e50*/  SHF.L.U32 R5, R9, 0x1f, RZ ;  /* 0x0000001f09057819 */ /* 0x000fc600000006ff */
[----:B------:R-:W-:Y:S01]  /*2e60*/  VIADD R4, R2, 0x120 ;  /* 0x0000012002047836 */ /* 0x000fe20000000000 */
[----:B------:R-:W2:Y:S02]  /*2e70*/  SYNCS.PHASECHK.TRANS64.TRYWAIT P0, [R2+URZ+0x110], R5 ;  /* 0x00011005020075a7 */ /* 0x000ea400080011ff */
[----:B--2---:R-:W-:Y:S05]  /*2e80*/  @!P0 BRA `(.L_x_52) ;  /* 0x0000006800208947 */ /* 0x004fea0003800000 */
.L_x_145:
[----:B------:R-:W-:Y:S01]  /*2e90*/  ULEA UR4, UR5, UR6, 0x3 ;  /* 0x0000000605047291 */ /* 0x000fe2000f8e18ff */
[----:B------:R-:W-:Y:S02]  /*2ea0*/  PRMT R4, RZ, 0x654, R4 ;  /* 0x00000654ff047816 */ /* 0x000fe40000000004 */
[----:B--2---:R-:W-:Y:S01]  /*2eb0*/  SHF.L.U32 R5, R12, 0x1f, RZ ;  /* 0x0000001f0c057819 */ /* 0x004fe200000006ff */
[----:B------:R-:W-:Y:S01]  /*2ec0*/  UIADD3 UR7, UPT, UPT, UR4, 0xb0, URZ ;  /* 0x000000b004077890 */ /* 0x000fe2000fffe0ff */
[----:B------:R2:W-:Y:S05]  /*2ed0*/  SYNCS.ARRIVE.TRANS64.RED.A1T0 RZ, [R4+URZ], RZ ;  /* 0x000000ff04ff79a7 */ /* 0x0005ea00081004ff */
[----:B------:R-:W-:Y:S01]  /*2ee0*/  IMAD.U32 R7, RZ, RZ, UR7 ;  /* 0x00000007ff077e24 */ /* 0x000fe2000f8e00ff */
[----:B------:R-:W3:Y:S04]  /*2ef0*/  SYNCS.PHASECHK.TRANS64.TRYWAIT P0, [UR4+0xc0], R5 ;  /* 0x0000c005ff0075a7 */ /* 0x000ee80008001104 */
[----:B------:R-:W-:Y:S01]  /*2f00*/  PRMT R6, R0, 0x654, R7 ;  /* 0x0000065400067816 */ /* 0x000fe20000000007 */
[----:B--2---:R-:W-:Y:S01]  /*2f10*/  @!P2 IMAD.MOV.U32 R4, RZ, RZ, 0x10 ;  /* 0x00000010ff04a424 */ /* 0x004fe200078e00ff */
[----:B---3--:R-:W-:Y:S06]  /*2f20*/  @!P0 BRA `(.L_x_53) ;  /* 0x00000068000c8947 */ /* 0x008fec0003800000 */
.L_x_147:
[----:B------:R-:W-:Y:S01]  /*2f30*/  ULEA UR8, UR5, UR6, 0x4 ;  /* 0x0000000605087291 */ /* 0x000fe2000f8e20ff */
[----:B------:R-:W-:Y:S01]  /*2f40*/  SEL R3, R6, R3, !P2 ;  /* 0x0000000306037207 */ /* 0x000fe20005000000 */
[----:B------:R-:W-:Y:S01]  /*2f50*/  UIADD3 UR9, UPT, UPT, UR4, 0xb0, URZ ;  /* 0x000000b004097890 */ /* 0x000fe2000fffe0ff */
[----:B--2---:R-:W-:Y:S01]  /*2f60*/  LEA R2, R11, UR6, 0x3 ;  /* 0x000000060b027c11 */ /* 0x004fe2000f8e18ff */
[----:B------:R-:W-:Y:S01]  /*2f70*/  UIADD3 UR8, UPT, UPT, UR8, 0x140, URZ ;  /* 0x0000014008087890 */ /* 0x000fe2000fffe0ff */
[----:B------:R-:W-:Y:S01]  /*2f80*/  SHF.L.U32 R5, R10, 0x1f, RZ ;  /* 0x0000001f0a057819 */ /* 0x000fe200000006ff */
[----:B------:R2:W-:Y:S01]  /*2f90*/  @!P2 SYNCS.ARRIVE.TRANS64.RED RZ, [R3+URZ], R4 ;  /* 0x0000000403ffa9a7 */ /* 0x0005e200080004ff */
[----:B------:R-:W-:Y:S01]  /*2fa0*/  UIADD3 UR4, UPT, UPT, UR5, 0x1, URZ ;  /* 0x0000000105047890 */ /* 0x000fe2000fffe0ff */
[----:B------:R-:W-:-:S03]  /*2fb0*/  VIADD R8, R8, 0x1 ;  /* 0x0000000108087836 */ /* 0x000fc60000000000 */
[----:B------:R-:W-:Y:S02]  /*2fc0*/  UISETP.NE.AND UP0, UPT, UR4, 0x2, UPT ;  /* 0x000000020400788c */ /* 0x000fe4000bf05270 */
[----:B------:R-:W-:Y:S06]  /*2fd0*/  UGETNEXTWORKID.BROADCAST [UR8], [UR9] ;  /* 0x00000000080073ca */ /* 0x000fec0008000100 */
[----:B------:R-:W-:Y:S01]  /*2fe0*/  USEL UR7, URZ, 0x1, UP0 ;  /* 0x00000001ff077887 */ /* 0x000fe20008000000 */
[----:B------:R-:W-:Y:S01]  /*2ff0*/  ISETP.NE.AND P0, PT, R8, 0x2, PT ;  /* 0x000000020800780c */ /* 0x000fe20003f05270 */
[----:B------:R-:W-:Y:S01]  /*3000*/  USEL UR5, UR4, URZ, UP0 ;  /* 0x000000ff04057287 */ /* 0x000fe20008000000 */
[----:B------:R-:W3:Y:S03]  /*3010*/  SYNCS.PHASECHK.TRANS64.TRYWAIT P1, [R2+URZ+0xb0], R5 ;  /* 0x0000b005020075a7 */ /* 0x000ee600080211ff */
[----:B------:R-:W-:Y:S01]  /*3020*/  LOP3.LUT R12, R12, UR7, RZ, 0x3c, !PT ;  /* 0x000000070c0c7c12 */ /* 0x000fe2000f8e3cff */
[----:B--23--:R-:W-:Y:S07]  /*3030*/  @!P1 BRA `(.L_x_54) ;  /* 0x0000006400e09947 */ /* 0x00cfee0003800000 */
.L_x_148:
[C---:B------:R-:W-:Y:S01]  /*3040*/  LEA R4, R11.reuse, UR6, 0x4 ;  /* 0x000000060b047c11 */ /* 0x040fe2000f8e20ff */
[----:B--2---:R-:W-:Y:S01]  /*3050*/  VIADD R2, R2, 0xc0 ;  /* 0x000000c002027836 */ /* 0x004fe20000000000 */
[----:B------:R-:W-:Y:S01]  /*3060*/  SEL R8, R8, RZ, P0 ;  /* 0x000000ff08087207 */ /* 0x000fe20000000000 */
[----:B------:R-:W-:-:S03]  /*3070*/  VIADD R11, R11, 0x1 ;  /* 0x000000010b0b7836 */ /* 0x000fc60000000000 */
[----:B------:R-:W2:Y:S01]  /*3080*/  LDS.128 R4, [R4+0x140] ;  /* 0x0001400004047984 */ /* 0x000ea20000000c00 */
[----:B------:R-:W-:Y:S02]  /*3090*/  PRMT R2, RZ, 0x654, R2 ;  /* 0x00000654ff027816 */ /* 0x000fe40000000002 */
[C---:B------:R-:W-:Y:S01]  /*30a0*/  ISETP.NE.AND P1, PT, R11.reuse, 0x2, PT ;  /* 0x000000020b00780c */ /* 0x040fe20003f25270 */
[----:B------:R-:W-:Y:S01]  /*30b0*/  @!PT LDS RZ, [RZ] ;  /* 0x00000000fffff984 */ /* 0x000fe20000000800 */
[----:B------:R-:W-:Y:S01]  /*30c0*/  @!PT LDS RZ, [RZ] ;  /* 0x00000000fffff984 */ /* 0x000fe20000000800 */
[----:B------:R-:W-:Y:S01]  /*30d0*/  @!PT LDS RZ, [RZ] ;  /* 0x00000000fffff984 */ /* 0x000fe20000000800 */
[----:B------:R-:W-:Y:S01]  /*30e0*/  @!PT LDS RZ, [RZ] ;  /* 0x00000000fffff984 */ /* 0x000fe20000000800 */
[----:B------:R3:W-:Y:S06]  /*30f0*/  MEMBAR.ALL.CTA ;  /* 0x0000000000007992 */ /* 0x0007ec0000008000 */
[----:B---3--:R-:W3:Y:S01]  /*3100*/  FENCE.VIEW.ASYNC.S ;  /* 0x00000000000073c6 */ /* 0x008ee20000000000 */
[----:B------:R-:W-:Y:S01]  /*3110*/  SEL R11, R11, RZ, P1 ;  /* 0x000000ff0b0b7207 */ /* 0x000fe20000800000 */
[----:B---3--:R3:W-:Y:S01]  /*3120*/  SYNCS.ARRIVE.TRANS64.RED.A1T0 RZ, [R2+URZ], RZ ;  /* 0x000000ff02ff79a7 */ /* 0x0087e200081004ff */
[----:B--2---:R-:W-:-:S02]  /*3130*/  LOP3.LUT P3, RZ, R6, 0x1, RZ, 0xc0, !PT ;  /* 0x0000000106ff7812 */ /* 0x004fc4000786c0ff */
[----:B------:R-:W-:-:S04]  /*3140*/  SEL R5, RZ, 0x1, P1 ;  /* 0x00000001ff057807 */ /* 0x000fc80000800000 */
[----:B------:R-:W-:Y:S02]  /*3150*/  LOP3.LUT R10, R10, R5, RZ, 0x3c, !PT ;  /* 0x000000050a0a7212 */ /* 0x000fe400078e3cff */
[----:B---3--:R-:W-:-:S04]  /*3160*/  SEL R2, RZ, 0x1, P0 ;  /* 0x00000001ff027807 */ /* 0x008fc80000000000 */
[----:B------:R-:W-:Y:S01]  /*3170*/  LOP3.LUT R9, R9, R2, RZ, 0x3c, !PT ;  /* 0x0000000209097212 */ /* 0x000fe200078e3cff */
[----:B------:R-:W-:Y:S06]  /*3180*/  @P3 BRA `(.L_x_55) ;  /* 0xfffffffc002c3947 */ /* 0x000fec000383ffff */
[----:B------:R-:W-:Y:S01]  /*3190*/  ULEA UR4, UR5, UR6, 0x3 ;  /* 0x0000000605047291 */ /* 0x000fe2000f8e18ff */
[----:B------:R-:W-:-:S08]  /*31a0*/  SHF.L.U32 R3, R12, 0x1f, RZ ;  /* 0x0000001f0c037819 */ /* 0x000fd000000006ff */
[----:B------:R-:W2:Y:S02]  /*31b0*/  SYNCS.PHASECHK.TRANS64 P0, [UR4+0xc0], R3 ;  /* 0x0000c003ff0075a7 */ /* 0x000ea40008001004 */
[----:B--2---:R-:W-:Y:S05]  /*31c0*/  @P0 BRA `(.L_x_56) ;  /* 0x0000000000080947 */ /* 0x004fea0003800000 */
[----:B------:R-:W2:Y:S02]  /*31d0*/  SYNCS.PHASECHK.TRANS64.TRYWAIT P0, [UR4+0xc0], R3 ;  /* 0x0000c003ff0075a7 */ /* 0x000ea40008001104 */
[----:B--2---:R-:W-:Y:S05]  /*31e0*/  @!P0 BRA `(.L_x_57) ;  /* 0x0000006400888947 */ /* 0x004fea0003800000 */
.L_x_56:
[----:B------:R-:W-:-:S04]  /*31f0*/  UIADD3 UR7, UPT, UPT, UR5, 0x1, URZ ;  /* 0x0000000105077890 */ /* 0x000fc8000fffe0ff */
[----:B------:R-:W-:-:S04]  /*3200*/  UISETP.NE.AND UP0, UPT, UR7, 0x2, UPT ;  /* 0x000000020700788c */ /* 0x000fc8000bf05270 */
[----:B------:R-:W-:Y:S02]  /*3210*/  USEL UR8, URZ, 0x1, UP0 ;  /* 0x00000001ff087887 */ /* 0x000fe40008000000 */
[----:B------:R-:W-:-:S04]  /*3220*/  USEL UR7, UR7, URZ, UP0 ;  /* 0x000000ff07077287 */ /* 0x000fc80008000000 */
[----:B------:R-:W-:Y:S01]  /*3230*/  ULEA UR7, UR7, UR6, 0x3 ;  /* 0x0000000607077291 */ /* 0x000fe2000f8e18ff */
[----:B--2---:R-:W-:-:S04]  /*3240*/  LOP3.LUT R3, R12, UR8, RZ, 0x3c, !PT ;  /* 0x000000080c037c12 */ /* 0x004fc8000f8e3cff */
[----:B------:R-:W-:-:S04]  /*3250*/  SHF.L.U32 R0, R3, 0x1f, RZ ;  /* 0x0000001f03007819 */ /* 0x000fc800000006ff */
[----:B------:R-:W2:Y:S02]  /*3260*/  SYNCS.PHASECHK.TRANS64 P0, [UR7+0xc0], R0 ;  /* 0x0000c000ff0075a7 */ /* 0x000ea40008001007 */
[----:B-12---:R-:W-:Y:S05]  /*3270*/  @P0 EXIT ;  /* 0x000000000000094d */ /* 0x006fea0003800000 */
[----:B------:R-:W-:Y:S02]  /*3280*/  SHF.L.U32 R3, R3, 0x1f, RZ ;  /* 0x0000001f03037819 */ /* 0x000fe400000006ff */
[----:B------:R-:W-:-:S07]  /*3290*/  MOV R0, UR7 ;  /* 0x0000000700007c02 */ /* 0x000fce0008000f00 */
.L_x_58:
[----:B-1----:R1:W2:Y:S02]  /*32a0*/  SYNCS.PHASECHK.TRANS64.TRYWAIT P0, [R0+URZ+0xc0], R3 ;  /* 0x0000c003000075a7 */ /* 0x0022a400080011ff */
[----:B--2---:R-:W-:Y:S05]  /*32b0*/  @!P0 NANOSLEEP.SYNCS 0x989680 ;  /* 0x009896800000895d */ /* 0x004fea0003900000 */
[----:B------:R-:W2:Y:S02]  /*32c0*/  @!P0 SYNCS.PHASECHK.TRANS64 P0, [R0+URZ+0xc0], R3 ;  /* 0x0000c003000085a7 */ /* 0x000ea400080010ff */
[----:B--2---:R-:W-:Y:S05]  /*32d0*/  @P0 EXIT ;  /* 0x000000000000094d */ /* 0x004fea0003800000 */
[----:B------:R-:W-:Y:S05]  /*32e0*/  BRA `(.L_x_58) ;  /* 0xfffffffc00ec7947 */ /* 0x000fea000383ffff */
.L_x_51:
[----:B------:R-:W-:Y:S05]  /*32f0*/  BRA.U UP5, `(.L_x_59) ;  /* 0x0000001105d87547 */ /* 0x000fea000b800000 */
[----:B------:R-:W-:Y:S01]  /*3300*/  UMOV UR4, 0x40 ;  /* 0x0000004000047882 */ /* 0x000fe20000000000 */
[----:B------:R-:W-:Y:S01]  /*3310*/  NOP ;  /* 0x0000000000007918 */ /* 0x000fe20000000000 */
[----:B------:R-:W-:Y:S01]  /*3320*/  ULEA UR5, UR46, UR4, 0x18 ;  /* 0x000000042e057291 */ /* 0x000fe2000f8ec0ff */
[----:B------:R-:W-:Y:S02]  /*3330*/  UMOV UR6, 0x400 ;  /* 0x0000040000067882 */ /* 0x000fe40000000000 */
[----:B------:R-:W-:-:S06]  /*3340*/  ULEA UR6, UR46, UR6, 0x18 ;  /* 0x000000062e067291 */ /* 0x000fcc000f8ec0ff */
[----:B------:R-:W2:Y:S02]  /*3350*/  LDS.U8 R0, [UR5+0x1c] ;  /* 0x00001c05ff007984 */ /* 0x000ea40008000000 */
[----:B--2---:R-:W-:-:S13]  /*3360*/  ISETP.NE.AND P0, PT, R0, RZ, PT ;  /* 0x000000ff0000720c */ /* 0x004fda0003f05270 */
[----:B------:R-:W-:Y:S05]  /*3370*/  @P0 BRA `(.L_x_60) ;  /* 0x0000000400080947 */ /* 0x000fea0003800000 */
[----:B------:R-:W-:Y:S02]  /*3380*/  UISETP.NE.U32.AND UP1, UPT, UR45, 0x1, UPT ;  /* 0x000000012d00788c */ /* 0x000fe4000bf25070 */
[----:B------:R-:W-:-:S07]  /*3390*/  UIADD3 UR7, UPT, UPT, UR5, 0x8, URZ ;  /* 0x0000000805077890 */ /* 0x000fce000fffe0ff */
[----:B------:R-:W-:Y:S05]  /*33a0*/  BRA.U !UP1, `(.L_x_61) ;  /* 0x00000001099c7547 */ /* 0x000fea000b800000 */
[----:B------:R-:W-:Y:S01]  /*33b0*/  ELECT P0, URZ, PT ;  /* 0x0000000000ff782f */ /* 0x000fe20003800000 */
[----:B------:R-:W-:-:S12]  /*33c0*/  BSSY B0, `(.L_x_61) ;  /* 0x0000025000007945 */ /* 0x000fd80003800000 */
[----:B------:R-:W-:Y:S05]  /*33d0*/  @!P0 BRA `(.L_x_62) ;  /* 0x00000000008c8947 */ /* 0x000fea0003800000 */
[----:B------:R-:W-:-:S05]  /*33e0*/  UMOV UR4, 0x10 ;  /* 0x0000001000047882 */ /* 0x000fca0000000000 */
[----:B------:R-:W-:Y:S04]  /*33f0*/  DEPBAR.LE SB2, 0x36 ;  /* 0x0000ad800000791a */ /* 0x000fe80000000000 */
[----:B------:R-:W2:Y:S02]  /*3400*/  UTCATOMSWS.2CTA.FIND_AND_SET.ALIGN UP0, UR4, UR4 ;  /* 0x00000004000475e3 */ /* 0x000ea40008200800 */
[----:B--2---:R-:W-:Y:S01]  /*3410*/  MOV R11, UR4 ;  /* 0x00000004000b7c02 */ /* 0x004fe20008000f00 */
[----:B------:R-:W-:Y:S06]  /*3420*/  BRA.U UP0, `(.L_x_63) ;  /* 0x0000000100187547 */ /* 0x000fec000b800000 */
.L_x_64:
[----:B------:R-:W-:Y:S05]  /*3430*/  NANOSLEEP 0x64 ;  /* 0x000000640000795d */ /* 0x000fea0003800000 */
[----:B------:R-:W-:-:S05]  /*3440*/  UMOV UR4, 0x10 ;  /* 0x0000001000047882 */ /* 0x000fca0000000000 */
[----:B------:R-:W-:Y:S04]  /*3450*/  DEPBAR.LE SB2, 0x36 ;  /* 0x0000ad800000791a */ /* 0x000fe80000000000 */
[----:B------:R-:W2:Y:S02]  /*3460*/  UTCATOMSWS.2CTA.FIND_AND_SET.ALIGN UP0, UR4, UR4 ;  /* 0x00000004000475e3 */ /* 0x000ea40008200800 */
[----:B--2---:R-:W-:Y:S01]  /*3470*/  MOV R11, UR4 ;  /* 0x00000004000b7c02 */ /* 0x004fe20008000f00 */
[----:B------:R-:W-:Y:S05]  /*3480*/  BRA.U !UP0, `(.L_x_64) ;  /* 0xfffffffd08e87547 */ /* 0x000fea000b83ffff */
.L_x_63:
[----:B------:R-:W2:Y:S01]  /*3490*/  LDS R7, [UR5+0x10] ;  /* 0x00001005ff077984 */ /* 0x000ea20008000800 */
[----:B------:R-:W-:Y:S01]  /*34a0*/  IMAD.U32 R5, RZ, RZ, UR6 ;  /* 0x00000006ff057e24 */ /* 0x000fe2000f8e00ff */
[----:B------:R-:W-:-:S03]  /*34b0*/  MOV R4, UR47 ;  /* 0x0000002f00047c02 */ /* 0x000fc60008000f00 */
[----:B------:R-:W-:Y:S01]  /*34c0*/  VIADD R5, R5, 0x160 ;  /* 0x0000016005057836 */ /* 0x000fe20000000000 */
[----:B--2---:R-:W-:-:S04]  /*34d0*/  SHF.L.U32 R7, R7, 0x1f, RZ ;  /* 0x0000001f07077819 */ /* 0x004fc800000006ff */
[----:B------:R-:W2:Y:S02]  /*34e0*/  SYNCS.PHASECHK.TRANS64.TRYWAIT P0, [UR5+0x8], R7 ;  /* 0x00000807ff0075a7 */ /* 0x000ea40008001105 */
[----:B--2---:R-:W-:Y:S05]  /*34f0*/  @P0 BRA `(.L_x_65) ;  /* 0x0000000000080947 */ /* 0x004fea0003800000 */
[----:B------:R-:W2:Y:S02]  /*3500*/  SYNCS.PHASECHK.TRANS64.TRYWAIT P0, [UR5+0x8], R7 ;  /* 0x00000807ff0075a7 */ /* 0x000ea40008001105 */
[----:B--2---:R-:W-:Y:S05]  /*3510*/  @!P0 BRA `(.L_x_66) ;  /* 0x0000006000d48947 */ /* 0x004fea0003800000 */
.L_x_65:
[----:B--2---:R-:W-:Y:S01]  /*3520*/  HFMA2 R0, -RZ, RZ, 0, 5.9604644775390625e-08 ;  /* 0x00000001ff007431 */ /* 0x004fe200000001ff */
[----:B------:R-:W-:Y:S01]  /*3530*/  UPRMT UR4, UR47, 0x654, UR7 ;  /* 0x000006542f047896 */ /* 0x000fe20008000007 */
[----:B------:R-:W-:Y:S01]  /*3540*/  IMAD.MOV.U32 R8, RZ, RZ, 0xffff ;  /* 0x0000ffffff087424 */ /* 0x000fe200078e00ff */
[----:B------:R-:W-:Y:S01]  /*3550*/  PRMT R4, R4, 0x654, R5 ;  /* 0x0000065404047816 */ /* 0x000fe20000000005 */
[----:B------:R-:W-:Y:S02]  /*3560*/  IMAD.MOV.U32 R6, RZ, RZ, 0x4 ;  /* 0x00000004ff067424 */ /* 0x000fe400078e00ff */
[----:B------:R-:W-:Y:S01]  /*3570*/  IMAD.SHL.U32 R9, R11, 0x20, RZ ;  /* 0x000000200b097824 */ /* 0x000fe200078e00ff */
[----:B------:R-:W-:Y:S02]  /*3580*/  MOV R5, UR4 ;  /* 0x0000000400057c02 */ /* 0x000fe40008000f00 */
[-C--:B------:R-:W-:Y:S01]  /*3590*/  SHF.L.U32 R8, R8, R11.reuse, RZ ;  /* 0x0000000b08087219 */ /* 0x080fe200000006ff */
[----:B------:R2:W-:Y:S01]  /*35a0*/  SYNCS.ARRIVE.TRANS64.RED RZ, [UR4], R6 ;  /* 0x00000006ffff79a7 */ /* 0x0005e20008000404 */
[----:B------:R-:W-:Y:S01]  /*35b0*/  SHF.L.U32 R7, R0, R11, RZ ;  /* 0x0000000b00077219 */ /* 0x000fe200000006ff */
[----:B------:R2:W-:Y:S04]  /*35c0*/  STS [UR6+0x160], R9 ;  /* 0x00016009ff007988 */ /* 0x0005e80008000806 */
[----:B------:R2:W-:Y:S04]  /*35d0*/  STAS [R4.64], R11 ;  /* 0x0000000b04007dbd */ /* 0x0005e8000c0008ff */
[----:B------:R2:W-:Y:S04]  /*35e0*/  ATOMS.OR RZ, [UR5+0x14], R8 ;  /* 0x00001408ffff798c */ /* 0x0005e8000b000005 */
[----:B------:R2:W-:Y:S04]  /*35f0*/  ATOMS.OR RZ, [UR5+0x18], R7 ;  /* 0x00001807ffff798c */ /* 0x0005e8000b000005 */
[----:B------:R2:W-:Y:S02]  /*3600*/  ATOMS.XOR RZ, [UR5+0x10], R0 ;  /* 0x00001000ffff798c */ /* 0x0005e4000b800005 */
.L_x_62:
[----:B-1----:R-:W-:Y:S05]  /*3610*/  BSYNC B0 ;  /* 0x0000000000007941 */ /* 0x002fea0003800000 */
.L_x_61:
[----:B------:R-:W-:Y:S05]  /*3620*/  BRA.U UP1, `(.L_x_67) ;  /* 0x00000001016c7547 */ /* 0x000fea000b800000 */
[----:B------:R-:W-:-:S03]  /*3630*/  UMOV UR4, 0xffffffff ;  /* 0xffffffff00047882 */ /* 0x000fc60000000000 */
[----:B------:R-:W-:Y:S05]  /*3640*/  BRA.DIV UR4, `(.L_x_68) ;  /* 0x0000006204a07947 */ /* 0x000fea000b800000 */
[----:B------:R-:W-:-:S13]  /*3650*/  ELECT P0, URZ, PT ;  /* 0x0000000000ff782f */ /* 0x000fda0003800000 */
.L_x_152:
[----:B------:R-:W-:Y:S05]  /*3660*/  @!P0 BRA `(.L_x_67) ;  /* 0x00000000005c8947 */ /* 0x000fea0003800000 */
[----:B--2---:R-:W2:Y:S02]  /*3670*/  LDS R5, [UR5+0x10] ;  /* 0x00001005ff057984 */ /* 0x004ea40008000800 */
[----:B--2---:R-:W-:-:S04]  /*3680*/  SHF.L.U32 R5, R5, 0x1f, RZ ;  /* 0x0000001f05057819 */ /* 0x004fc800000006ff */
[----:B------:R-:W2:Y:S02]  /*3690*/  SYNCS.PHASECHK.TRANS64.TRYWAIT P0, [UR5+0x8], R5 ;  /* 0x00000805ff0075a7 */ /* 0x000ea40008001105 */
[----:B--2---:R-:W-:Y:S05]  /*36a0*/  @P0 BRA `(.L_x_69) ;  /* 0x0000000000080947 */ /* 0x004fea0003800000 */
[----:B------:R-:W2:Y:S02]  /*36b0*/  SYNCS.PHASECHK.TRANS64.TRYWAIT P0, [UR5+0x8], R5 ;  /* 0x00000805ff0075a7 */ /* 0x000ea40008001105 */
[----:B--2---:R-:W-:Y:S05]  /*36c0*/  @!P0 BRA `(.L_x_70) ;  /* 0x0000006000a48947 */ /* 0x004fea0003800000 */
.L_x_69:
[----:B------:R-:W3:Y:S01]  /*36d0*/  LDS R7, [UR6+0x160] ;  /* 0x00016006ff077984 */ /* 0x000ee20008000800 */
[----:B--2---:R-:W-:Y:S02]  /*36e0*/  HFMA2 R0, -RZ, RZ, 0, 5.9604644775390625e-08 ;  /* 0x00000001ff007431 */ /* 0x004fe400000001ff */
[----:B------:R-:W-:Y:S01]  /*36f0*/  IMAD.MOV.U32 R4, RZ, RZ, 0xffff ;  /* 0x0000ffffff047424 */ /* 0x000fe200078e00ff */
[----:B------:R-:W-:Y:S01]  /*3700*/  UPRMT UR4, UR47, 0x654, UR7 ;  /* 0x000006542f047896 */ /* 0x000fe20008000007 */
[----:B---3--:R-:W-:-:S03]  /*3710*/  IMAD.SHL.U32 R5, R7, 0x20, RZ ;  /* 0x0000002007057824 */ /* 0x008fc600078e00ff */
[-C--:B------:R-:W-:Y:S02]  /*3720*/  SHF.L.U32 R4, R4, R7.reuse, RZ ;  /* 0x0000000704047219 */ /* 0x080fe400000006ff */
[----:B------:R-:W-:Y:S01]  /*3730*/  SHF.L.U32 R7, R0, R7, RZ ;  /* 0x0000000700077219 */ /* 0x000fe200000006ff */
[----:B------:R3:W-:Y:S04]  /*3740*/  STS [UR6+0x160], R5 ;  /* 0x00016005ff007988 */ /* 0x0007e80008000806 */
[----:B------:R3:W-:Y:S04]  /*3750*/  ATOMS.OR RZ, [UR5+0x14], R4 ;  /* 0x00001404ffff798c */ /* 0x0007e8000b000005 */
[----:B------:R3:W-:Y:S01]  /*3760*/  ATOMS.OR RZ, [UR5+0x18], R7 ;  /* 0x00001807ffff798c */ /* 0x0007e2000b000005 */
[----:B------:R-:W-:Y:S03]  /*3770*/  SYNCS.ARRIVE.TRANS64.RED.A1T0 RZ, [UR4], RZ ;  /* 0x000000ffffff79a7 */ /* 0x000fe60008100404 */
[----:B------:R3:W-:Y:S01]  /*3780*/  ATOMS.XOR RZ, [UR5+0x10], R0 ;  /* 0x00001000ffff798c */ /* 0x0007e2000b800005 */
[----:B------:R-:W-:Y:S05]  /*3790*/  BRA `(.L_x_67) ;  /* 0x0000000000107947 */ /* 0x000fea0003800000 */
.L_x_60:
[----:B------:R-:W-:Y:S02]  /*37a0*/  MOV R0, 0xffffffff ;  /* 0xffffffff00007802 */ /* 0x000fe40000000f00 */
[----:B------:R-:W-:-:S03]  /*37b0*/  MOV R4, 0x37e0 ;  /* 0x000037e000047802 */ /* 0x000fc60000000f00 */
[----:B------:R2:W-:Y:S04]  /*37c0*/  STS [UR6+0x160], R0 ;  /* 0x00016000ff007988 */ /* 0x0005e80008000806 */
[----:B-12--5:R-:W-:Y:S05]  /*37d0*/  CALL.REL.NOINC `($__internal_1_$__cuda_sm10x_tcgen05_guardrail_trap_phase_invalid_during_alloc) ;  /* 0x0000006400ec7944 */ /* 0x026fea0003c00000 */
.L_x_67:
[----:B------:R-:W-:Y:S05]  /*37e0*/  WARPSYNC.ALL ;  /* 0x0000000000007948 */ /* 0x000fea0003800000 */
[----:B------:R-:W4:Y:S01]  /*37f0*/  S2UR UR4, SR_CgaCtaId ;  /* 0x00000000000479c3 */ /* 0x000f220000008800 */
[----:B------:R-:W-:Y:S01]  /*3800*/  UMOV UR26, 0x400 ;  /* 0x00000400001a7882 */ /* 0x000fe20000000000 */
[----:B------:R-:W-:-:S06]  /*3810*/  NOP ;  /* 0x0000000000007918 */ /* 0x000fcc0000000000 */
[----:B------:R-:W-:Y:S06]  /*3820*/  BAR.ARV 0x6, 0xa0 ;  /* 0x0182800000007b1d */ /* 0x000fec0000002000 */
[----:B------:R-:W1:Y:S01]  /*3830*/  LDCU UR6, c[0x0][0x38c] ;  /* 0x00007180ff0677ac */ /* 0x000e620008000800 */
[----:B------:R-:W-:Y:S01]  /*3840*/  LOP3.LUT R3, R3, 0xffff, RZ, 0xc0, !PT ;  /* 0x0000ffff03037812 */ /* 0x000fe200078ec0ff */
[----:B--2---:R-:W-:Y:S01]  /*3850*/  IMAD.MOV.U32 R9, RZ, RZ, 0x1 ;  /* 0x00000001ff097424 */ /* 0x004fe200078e00ff */
[----:B------:R-:W-:Y:S01]  /*3860*/  LOP3.LUT R2, R2, 0xffff, RZ, 0xc0, !PT ;  /* 0x0000ffff02027812 */ /* 0x000fe200078ec0ff */
[----:B------:R-:W-:Y:S01]  /*3870*/  IMAD.MOV.U32 R8, RZ, RZ, RZ ;  /* 0x000000ffff087224 */ /* 0x000fe200078e00ff */
[----:B------:R-:W-:Y:S01]  /*3880*/  R2UR UR28, R3 ;  /* 0x00000000031c72ca */ /* 0x000fe200000e0000 */
[----:B------:R-:W-:Y:S01]  /*3890*/  UMOV UR32, URZ ;  /* 0x000000ff00207c82 */ /* 0x000fe20008000000 */
[----:B------:R-:W-:-:S02]  /*38a0*/  R2UR UR42, R2 ;  /* 0x00000000022a72ca */ /* 0x000fc400000e0000 */
[----:B------:R-:W-:Y:S01]  /*38b0*/  CS2R R2, SRZ ;  /* 0x0000000000027805 */ /* 0x000fe2000001ff00 */
[----:B------:R-:W-:Y:S01]  /*38c0*/  UMOV UR23, URZ ;  /* 0x000000ff00177c82 */ /* 0x000fe20008000000 */
[----:B----4-:R-:W-:Y:S01]  /*38d0*/  ULEA UR26, UR4, UR26, 0x18 ;  /* 0x0000001a041a7291 */ /* 0x010fe2000f8ec0ff */
[----:B------:R-:W-:Y:S01]  /*38e0*/  UMOV UR22, URZ ;  /* 0x000000ff00167c82 */ /* 0x000fe20008000000 */
[----:B------:R-:W-:Y:S02]  /*38f0*/  UISETP.NE.AND UP3, UPT, UR45, URZ, UPT ;  /* 0x000000ff2d00728c */ /* 0x000fe4000bf65270 */
[----:B------:R-:W-:Y:S02]  /*3900*/  UIADD3 UR5, UPT, UPT, UR26, 0x8400, URZ ;  /* 0x000084001a057890 */ /* 0x000fe4000fffe0ff */
[----:B------:R-:W-:-:S03]  /*3910*/  UIADD3 UR4, UPT, UPT, UR26, 0x28400, URZ ;  /* 0x000284001a047890 */ /* 0x000fc6000fffe0ff */
[----:B---3--:R-:W2:Y:S01]  /*3920*/  LDS R0, [UR26+0x160] ;  /* 0x0001601aff007984 */ /* 0x008ea20008000800 */
[----:B-1----:R-:W-:Y:S02]  /*3930*/  UIADD3 UR6, UPT, UPT, UR6, 0x7f, URZ ;  /* 0x0000007f06067890 */ /* 0x002fe4000fffe0ff */
[----:B------:R-:W-:Y:S02]  /*3940*/  USHF.R.U32.HI UR5, URZ, 0x4, UR5 ;  /* 0x00000004ff057899 */ /* 0x000fe40008011605 */
[----:B------:R-:W-:Y:S02]  /*3950*/  USHF.R.S32.HI UR33, URZ, 0x1f, UR6 ;  /* 0x0000001fff217899 */ /* 0x000fe40008011406 */
[----:B------:R-:W-:Y:S02]  /*3960*/  USHF.R.U32.HI UR4, URZ, 0x4, UR4 ;  /* 0x00000004ff047899 */ /* 0x000fe40008011604 */
[----:B------:R-:W-:Y:S02]  /*3970*/  ULEA.HI UR33, UR33, UR6, URZ, 0x7 ;  /* 0x0000000621217291 */ /* 0x000fe4000f8f38ff */
[----:B------:R-:W-:-:S02]  /*3980*/  ULOP3.LUT UR5, UR5, 0x3fff, URZ, 0xc0, !UPT ;  /* 0x00003fff05057892 */ /* 0x000fc4000f8ec0ff */
[----:B------:R-:W-:Y:S02]  /*3990*/  USHF.R.S32.HI UR33, URZ, 0x7, UR33 ;  /* 0x00000007ff217899 */ /* 0x000fe40008011421 */
[----:B------:R-:W-:Y:S02]  /*39a0*/  ULOP3.LUT UR30, UR4, 0x3fff, URZ, 0xc0, !UPT ;  /* 0x00003fff041e7892 */ /* 0x000fe4000f8ec0ff */
[----:B------:R-:W-:Y:S01]  /*39b0*/  UISETP.LT.AND UP0, UPT, UR33, 0x1, UPT ;  /* 0x000000012100788c */ /* 0x000fe2000bf01270 */
[----:B------:R-:W-:Y:S01]  /*39c0*/  UMOV UR40, 0x0 ;  /* 0x0000000000287882 */ /* 0x000fe20000000000 */
[----:B------:R-:W-:Y:S01]  /*39d0*/  UMOV UR41, 0x102004a0 ;  /* 0x102004a000297882 */ /* 0x000fe20000000000 */
[----:B------:R-:W-:Y:S02]  /*39e0*/  ULOP3.LUT UR29, UR5, 0x10000, URZ, 0xfc, !UPT ;  /* 0x00010000051d7892 */ /* 0x000fe4000f8efcff */
[----:B------:R-:W-:Y:S02]  /*39f0*/  ULOP3.LUT UR30, UR30, 0x10000, URZ, 0xfc, !UPT ;  /* 0x000100001e1e7892 */ /* 0x000fe4000f8efcff */
[----:B------:R-:W-:Y:S01]  /*3a00*/  USEL UR43, UR33, 0x1, !UP0 ;  /* 0x00000001212b7887 */ /* 0x000fe2000c000000 */
[----:B------:R-:W-:Y:S01]  /*3a10*/  UMOV UR38, 0x0 ;  /* 0x0000000000267882 */ /* 0x000fe20000000000 */
[----:B------:R-:W-:Y:S01]  /*3a20*/  UMOV UR39, 0x102004a0 ;  /* 0x102004a000277882 */ /* 0x000fe20000000000 */
[----:B------:R-:W-:Y:S01]  /*3a30*/  UMOV UR36, 0x0 ;  /* 0x0000000000247882 */ /* 0x000fe20000000000 */
[----:B------:R-:W-:Y:S01]  /*3a40*/  UMOV UR37, 0x102004a0 ;  /* 0x102004a000257882 */ /* 0x000fe20000000000 */
[----:B------:R-:W-:Y:S01]  /*3a50*/  UMOV UR34, 0x0 ;  /* 0x0000000000227882 */ /* 0x000fe20000000000 */
[----:B------:R-:W-:Y:S01]  /*3a60*/  UMOV UR35, 0x102004a0 ;  /* 0x102004a000237882 */ /* 0x000fe20000000000 */
[----:B--2---:R-:W-:-:S15]  /*3a70*/  R2UR UR44, R0 ;  /* 0x00000000002c72ca */ /* 0x004fde00000e0000 */
.L_x_78:
[C---:B------:R-:W-:Y:S02]  /*3a80*/  LEA R0, R8.reuse, UR26, 0x3 ;  /* 0x0000001a08007c11 */ /* 0x040fe4000f8e18ff */
[----:B------:R-:W-:Y:S02]  /*3a90*/  SHF.L.U32 R5, R3, 0x1f, RZ ;  /* 0x0000001f03057819 */ /* 0x000fe400000006ff */
[----:B------:R-:W-:Y:S02]  /*3aa0*/  LEA R4, R8, UR26, 0x4 ;  /* 0x0000001a08047c11 */ /* 0x000fe4000f8e20ff */
[----:B------:R-:W1:Y:S02]  /*3ab0*/  SYNCS.PHASECHK.TRANS64.TRYWAIT P0, [R0+URZ+0xb0], R5 ;  /* 0x0000b005000075a7 */ /* 0x000e6400080011ff */
[----:B-1-3--:R-:W-:Y:S05]  /*3ac0*/  @!P0 BRA `(.L_x_71) ;  /* 0x0000005c00bc8947 */ /* 0x00afea0003800000 */
.L_x_153:
[----:B-1----:R-:W1:Y:S01]  /*3ad0*/  LDS.128 R4, [R4+0x140] ;  /* 0x0001400004047984 */ /* 0x002e620000000c00 */
[----:B------:R-:W-:Y:S02]  /*3ae0*/  VIADD R0, R0, 0xc0 ;  /* 0x000000c000007836 */ /* 0x000fe40000000000 */
[----:B------:R-:W-:Y:S01]  /*3af0*/  VIADD R8, R8, 0x1 ;  /* 0x0000000108087836 */ /* 0x000fe20000000000 */
[----:B------:R-:W-:Y:S01]  /*3b00*/  @!PT LDS RZ, [RZ] ;  /* 0x00000000fffff984 */ /* 0x000fe20000000800 */
[----:B------:R-:W-:Y:S01]  /*3b10*/  @!PT LDS RZ, [RZ] ;  /* 0x00000000fffff984 */ /* 0x000fe20000000800 */
[----:B------:R-:W-:Y:S01]  /*3b20*/  @!PT LDS RZ, [RZ] ;  /* 0x00000000fffff984 */ /* 0x000fe20000000800 */
[----:B------:R-:W-:Y:S01]  /*3b30*/  @!PT LDS RZ, [RZ] ;  /* 0x00000000fffff984 */ /* 0x000fe20000000800 */
[----:B------:R2:W-:Y:S06]  /*3b40*/  MEMBAR.ALL.CTA ;  /* 0x0000000000007992 */ /* 0x0005ec0000008000 */
[----:B--2---:R-:W2:Y:S01]  /*3b50*/  FENCE.VIEW.ASYNC.S ;  /* 0x00000000000073c6 */ /* 0x004ea20000000000 */
[----:B------:R-:W-:-:S04]  /*3b60*/  PRMT R0, RZ, 0x654, R0 ;  /* 0x00000654ff007816 */ /* 0x000fc80000000000 */
[----:B--2---:R2:W-:Y:S01]  /*3b70*/  SYNCS.ARRIVE.TRANS64.RED.A1T0 RZ, [R0+URZ], RZ ;  /* 0x000000ff00ff79a7 */ /* 0x0045e200081004ff */
[----:B-1----:R-:W-:Y:S01]  /*3b80*/  LOP3.LUT P1, RZ, R6, 0x1, RZ, 0xc0, !PT ;  /* 0x0000000106ff7812 */ /* 0x002fe2000782c0ff */
[----:B--2---:R-:W-:-:S12]  /*3b90*/  BRA.U UP3, `(.L_x_72) ;  /* 0x0000000503087547 */ /* 0x004fd8000b800000 */
[----:B------:R-:W1:Y:S01]  /*3ba0*/  LDCU UR4, c[0x0][0x38c] ;  /* 0x00007180ff0477ac */ /* 0x000e620008000800 */
[----:B------:R-:W-:Y:S02]  /*3bb0*/  PLOP3.LUT P2, PT, PT, PT, PT, 0x80, 0x8 ;  /* 0x000000000008781c */ /* 0x000fe40003f4f070 */
[----:B------:R-:W-:Y:S01]  /*3bc0*/  SHF.L.U32 R5, R9, 0x1f, RZ ;  /* 0x0000001f09057819 */ /* 0x000fe200000006ff */
[----:B------:R-:W-:Y:S02]  /*3bd0*/  ULEA UR31, UR32, UR26, 0x3 ;  /* 0x0000001a201f7291 */ /* 0x000fe4000f8e18ff */
[----:B------:R-:W-:Y:S02]  /*3be0*/  ULEA UR11, UR32, UR44, 0x7 ;  /* 0x0000002c200b7291 */ /* 0x000fe4000f8e38ff */
[----:B-1----:R-:W-:-:S06]  /*3bf0*/  UISETP.GE.AND UP0, UPT, UR4, 0x1, UPT ;  /* 0x000000010400788c */ /* 0x002fcc000bf06270 */
[----:B------:R-:W-:-:S05]  /*3c00*/  PLOP3.LUT P0, PT, PT, PT, UP0, 0x80, 0x8 ;  /* 0x000000000008781c */ /* 0x000fca0003f0f008 */
[----:B------:R-:W-:-:S08]  /*3c10*/  @UP0 ULEA UR4, UR23, UR26, 0x3 ;  /* 0x0000001a17040291 */ /* 0x000fd0000f8e18ff */
[----:B------:R-:W-:-:S04]  /*3c20*/  @P0 SHF.L.U32 R0, R2, 0x1f, RZ ;  /* 0x0000001f02000819 */ /* 0x000fc800000006ff */
[----:B------:R1:W2:Y:S01]  /*3c30*/  @P0 SYNCS.PHASECHK.TRANS64.TRYWAIT P2, [UR4], R0 ;  /* 0x00000000ff0005a7 */ /* 0x0002a20008041104 */
[----:B------:R-:W3:Y:S02]  /*3c40*/  SYNCS.PHASECHK.TRANS64.TRYWAIT P0, [UR31+0xf0], R5 ;  /* 0x0000f005ff0075a7 */ /* 0x000ee4000800111f */
[----:B-123--:R-:W-:Y:S05]  /*3c50*/  @!P0 BRA `(.L_x_73) ;  /* 0x0000005c006c8947 */ /* 0x00efea0003800000 */
.L_x_155:
[----:B------:R-:W-:Y:S01]  /*3c60*/  UMOV UR27, UR22 ;  /* 0x00000016001b7c82 */ /* 0x000fe20008000000 */
[----:B------:R-:W-:Y:S05]  /*3c70*/  BRA.U !UP0, `(.L_x_74) ;  /* 0x0000000108c07547 */ /* 0x000fea000b800000 */
[----:B------:R-:W-:Y:S02]  /*3c80*/  UIADD3 UR27, UPT, UPT, UR43, UR22, URZ ;  /* 0x000000162b1b7290 */ /* 0x000fe4000fffe0ff */
[----:B------:R-:W-:Y:S01]  /*3c90*/  UPLOP3.LUT UP2, UPT, UPT, UPT, UPT, 0x40, 0x4 ;  /* 0x000000000004789c */ /* 0x000fe20003f4e870 */
[----:B------:R-:W-:Y:S01]  /*3ca0*/  UMOV UR24, UR33 ;  /* 0x0000002100187c82 */ /* 0x000fe20008000000 */
[----:B------:R-:W-:-:S09]  /*3cb0*/  UMOV UR10, UR23 ;  /* 0x00000017000a7c82 */ /* 0x000fd20008000000 */
.L_x_77:
[----:B--2---:R-:W-:Y:S01]  /*3cc0*/  ULEA UR5, UR10, UR26, 0x3 ;  /* 0x0000001a0a057291 */ /* 0x004fe2000f8e18ff */
[----:B---3--:R-:W-:Y:S11]  /*3cd0*/  @P2 BRA `(.L_x_75) ;  /* 0x00000000000c2947 */ /* 0x008ff60003800000 */
[----:B-1----:R-:W-:Y:S04]  /*3ce0*/  SHF.L.U32 R5, R2, 0x1f, RZ ;  /* 0x0000001f02057819 */ /* 0x002fe800000006ff */
[----:B------:R-:W1:Y:S02]  /*3cf0*/  SYNCS.PHASECHK.TRANS64.TRYWAIT P0, [UR5], R5 ;  /* 0x00000005ff0075a7 */ /* 0x000e640008001105 */
[----:B-1----:R-:W-:Y:S05]  /*3d00*/  @!P0 BRA `(.L_x_76) ;  /* 0x0000005c00588947 */ /* 0x002fea0003800000 */
.L_x_75:
[----:B------:R-:W-:Y:S01]  /*3d10*/  UISETP.NE.AND UP0, UPT, UR24, 0x1, UPT ;  /* 0x000000011800788c */ /* 0x000fe2000bf05270 */
[----:B------:R-:W-:Y:S01]  /*3d20*/  PLOP3.LUT P2, PT, PT, PT, PT, 0x80, 0x8 ;  /* 0x000000000008781c */ /* 0x000fe20003f4f070 */
[----:B------:R-:W-:Y:S02]  /*3d30*/  UIADD3 UR4, UPT, UPT, UR10, 0x1, URZ ;  /* 0x000000010a047890 */ /* 0x000fe4000fffe0ff */
[----:B------:R-:W-:Y:S02]  /*3d40*/  UIADD3 UR25, UPT, UPT, UR5, 0x40, URZ ;  /* 0x0000004005197890 */ /* 0x000fe4000fffe0ff */
[----:B------:R-:W-:Y:S01]  /*3d50*/  UISETP.NE.AND UP1, UPT, UR4, 0x8, UPT ;  /* 0x000000080400788c */ /* 0x000fe2000bf25270 */
[----:B------:R-:W-:Y:S01]  /*3d60*/  PLOP3.LUT P0, PT, PT, PT, UP0, 0x80, 0x8 ;  /* 0x000000000008781c */ /* 0x000fe20003f0f008 */
[----:B------:R-:W-:Y:S02]  /*3d70*/  UIADD3 UR22, UPT, UPT, UR22, 0x1, URZ ;  /* 0x0000000116167890 */ /* 0x000fe4000fffe0ff */
[----:B------:R-:W-:Y:S02]  /*3d80*/  USEL UR6, URZ, 0x1, UP1 ;  /* 0x00000001ff067887 */ /* 0x000fe40008800000 */
[----:B------:R-:W-:Y:S02]  /*3d90*/  USEL UR23, UR4, URZ, UP1 ;  /* 0x000000ff04177287 */ /* 0x000fe40008800000 */
[----:B------:R-:W-:Y:S02]  /*3da0*/  UIADD3 UR24, UPT, UPT, UR24, -0x1, URZ ;  /* 0xffffffff18187890 */ /* 0x000fe4000fffe0ff */
[----:B------:R-:W-:Y:S01]  /*3db0*/  @UP0 ULEA UR4, UR23, UR26, 0x3 ;  /* 0x0000001a17040291 */ /* 0x000fe2000f8e18ff */
[----:B------:R-:W-:Y:S01]  /*3dc0*/  LOP3.LUT R2, R2, UR6, RZ, 0x3c, !PT ;  /* 0x0000000602027c12 */ /* 0x000fe2000f8e3cff */
[----:B------:R-:W-:Y:S02]  /*3dd0*/  ULEA UR6, UR10, UR30, 0x9 ;  /* 0x0000001e0a067291 */ /* 0x000fe4000f8e48ff */
[----:B------:R-:W-:Y:S01]  /*3de0*/  UISETP.NE.AND UP0, UPT, UR22, UR27, UPT ;  /* 0x0000001b1600728c */ /* 0x000fe2000bf05270 */
[----:B-1----:R-:W-:Y:S01]  /*3df0*/  @P0 SHF.L.U32 R0, R2, 0x1f, RZ ;  /* 0x0000001f02000819 */ /* 0x002fe200000006ff */
[----:B------:R-:W-:Y:S02]  /*3e00*/  UIADD3 UR20, UPT, UPT, UR6, 0x2, URZ ;  /* 0x0000000206147890 */ /* 0x000fe4000fffe0ff */
[----:B------:R-:W-:Y:S01]  /*3e10*/  UIADD3 UR16, UPT, UPT, UR6, 0x4, URZ ;  /* 0x0000000406107890 */ /* 0x000fe2000fffe0ff */
[----:B------:R2:W3:Y:S01]  /*3e20*/  @P0 SYNCS.PHASECHK.TRANS64.TRYWAIT P2, [UR4], R0 ;  /* 0x00000000ff0005a7 */ /* 0x0004e20008041104 */
[----:B------:R-:W-:Y:S02]  /*3e30*/  ULEA UR4, UR10, UR29, 0xa ;  /* 0x0000001d0a047291 */ /* 0x000fe4000f8e50ff */
[----:B------:R-:W-:Y:S02]  /*3e40*/  UIADD3 UR12, UPT, UPT, UR6, 0x6, URZ ;  /* 0x00000006060c7890 */ /* 0x000fe4000fffe0ff */
[----:B------:R-:W-:Y:S02]  /*3e50*/  UIADD3 UR18, UPT, UPT, UR4, 0x2, URZ ;  /* 0x0000000204127890 */ /* 0x000fe4000fffe0ff */
[----:B------:R-:W-:Y:S02]  /*3e60*/  UIADD3 UR14, UPT, UPT, UR4, 0x4, URZ ;  /* 0x00000004040e7890 */ /* 0x000fe4000fffe0ff */
[----:B------:R-:W-:Y:S01]  /*3e70*/  UIADD3 UR8, UPT, UPT, UR4, 0x6, URZ ;  /* 0x0000000604087890 */ /* 0x000fe2000fffe0ff */
[----:B------:R-:W-:Y:S01]  /*3e80*/  UMOV UR7, 0x40004040 ;  /* 0x4000404000077882 */ /* 0x000fe20000000000 */
[----:B------:R-:W-:Y:S01]  /*3e90*/  UMOV UR5, 0x40004040 ;  /* 0x4000404000057882 */ /* 0x000fe20000000000 */
[----:B------:R-:W-:Y:S01]  /*3ea0*/  UMOV UR21, 0x40004040 ;  /* 0x4000404000157882 */ /* 0x000fe20000000000 */
[----:B------:R2:W-:Y:S01]  /*3eb0*/  UTCIMMA.2CTA gdesc[UR4], gdesc[UR6], tmem[UR11], tmem[UR40], idesc[UR41], UP2 ;  /* 0x00ff2806040075ea */ /* 0x0005e2000920010b */
[----:B------:R-:W-:Y:S01]  /*3ec0*/  UPLOP3.LUT UP2, UPT, UPT, UPT, UPT, 0x80, 0x8 ;  /* 0x000000000008789c */ /* 0x000fe20003f4f070 */
[----:B------:R-:W-:Y:S01]  /*3ed0*/  UMOV UR19, 0x40004040 ;  /* 0x4000404000137882 */ /* 0x000fe20000000000 */
[----:B------:R-:W-:Y:S01]  /*3ee0*/  UMOV UR17, 0x40004040 ;  /* 0x4000404000117882 */ /* 0x000fe20000000000 */
[----:B------:R2:W-:Y:S01]  /*3ef0*/  UTCIMMA.2CTA gdesc[UR18], gdesc[UR20], tmem[UR11], tmem[UR38], idesc[UR39], UPT ;  /* 0x00ff2614120075ea */ /* 0x0005e2000ba0010b */
[----:B------:R-:W-:Y:S01]  /*3f00*/  UMOV UR15, 0x40004040 ;  /* 0x40004040000f7882 */ /* 0x000fe20000000000 */
[----:B------:R-:W-:Y:S01]  /*3f10*/  UMOV UR13, 0x40004040 ;  /* 0x40004040000d7882 */ /* 0x000fe20000000000 */
[----:B------:R-:W-:Y:S01]  /*3f20*/  UMOV UR9, 0x40004040 ;  /* 0x4000404000097882 */ /* 0x000fe20000000000 */
[----:B------:R2:W-:Y:S01]  /*3f30*/  UTCIMMA.2CTA gdesc[UR14], gdesc[UR16], tmem[UR11], tmem[UR36], idesc[UR37], UPT ;  /* 0x00ff24100e0075ea */ /* 0x0005e2000ba0010b */
[----:B------:R2:W-:Y:S01]  /*3f40*/  UTCIMMA.2CTA gdesc[UR8], gdesc[UR12], tmem[UR11], tmem[UR34], idesc[UR35], UPT ;  /* 0x00ff220c080075ea */ /* 0x0005e2000ba0010b */
[----:B------:R2:W-:Y:S01]  /*3f50*/  UTCBAR.2CTA.MULTICAST [UR25], URZ, UR28 ;  /* 0x000000ff190073e9 */ /* 0x0005e2000820081c */
[----:B------:R-:W-:Y:S01]  /*3f60*/  UMOV UR10, UR23 ;  /* 0x00000017000a7c82 */ /* 0x000fe20008000000 */
[----:B------:R-:W-:Y:S05]  /*3f70*/  BRA.U UP0, `(.L_x_77) ;  /* 0xfffffffd00507547 */ /* 0x000fea000b83ffff */
.L_x_74:
[----:B--2---:R-:W-:Y:S01]  /*3f80*/  UIADD3 UR4, UPT, UPT, UR31, 0xd0, URZ ;  /* 0x000000d01f047890 */ /* 0x004fe2000fffe0ff */
[----:B------:R-:W-:-:S08]  /*3f90*/  UMOV UR22, UR27 ;  /* 0x0000001b00167c82 */ /* 0x000fd00008000000 */
[----:B------:R2:W-:Y:S01]  /*3fa0*/  UTCBAR.2CTA.MULTICAST [UR4], URZ, UR42 ;  /* 0x000000ff040073e9 */ /* 0x0005e2000820082a */
[----:B------:R-:W-:Y:S02]  /*3fb0*/  NOP ;  /* 0x0000000000007918 */ /* 0x000fe40000000000 */
.L_x_72:
[----:B--2---:R-:W-:Y:S01]  /*3fc0*/  UIADD3 UR4, UPT, UPT, UR32, 0x1, URZ ;  /* 0x0000000120047890 */ /* 0x004fe2000fffe0ff */
[----:B------:R-:W-:-:S03]  /*3fd0*/  ISETP.NE.AND P0, PT, R8, 0x2, PT ;  /* 0x000000020800780c */ /* 0x000fc60003f05270 */
[----:B------:R-:W-:Y:S01]  /*3fe0*/  UISETP.NE.AND UP0, UPT, UR4, 0x4, UPT ;  /* 0x000000040400788c */ /* 0x000fe2000bf05270 */
[----:B-1----:R-:W-:Y:S02]  /*3ff0*/  SEL R0, RZ, 0x1, P0 ;  /* 0x00000001ff007807 */ /* 0x002fe40000000000 */
[----:B------:R-:W-:Y:S01]  /*4000*/  SEL R8, R8, RZ, P0 ;  /* 0x000000ff08087207 */ /* 0x000fe20000000000 */
[----:B------:R-:W-:Y:S01]  /*4010*/  USEL UR5, URZ, 0x1, UP0 ;  /* 0x00000001ff057887 */ /* 0x000fe20008000000 */
[----:B------:R-:W-:Y:S01]  /*4020*/  LOP3.LUT R3, R3, R0, RZ, 0x3c, !PT ;  /* 0x0000000003037212 */ /* 0x000fe200078e3cff */
[----:B------:R-:W-:-:S04]  /*4030*/  USEL UR32, UR4, URZ, UP0 ;  /* 0x000000ff04207287 */ /* 0x000fc80008000000 */
[----:B------:R-:W-:Y:S01]  /*4040*/  LOP3.LUT R9, R9, UR5, RZ, 0x3c, !PT ;  /* 0x0000000509097c12 */ /* 0x000fe2000f8e3cff */
[----:B------:R-:W-:Y:S07]  /*4050*/  @P1 BRA `(.L_x_78) ;  /* 0xfffffff800881947 */ /* 0x000fee000383ffff */
[----:B------:R-:W1:Y:S01]  /*4060*/  S2UR UR8, SR_CgaCtaId ;  /* 0x00000000000879c3 */ /* 0x000e620000008800 */
[----:B------:R-:W-:Y:S01]  /*4070*/  ELECT P0, URZ, PT ;  /* 0x0000000000ff782f */ /* 0x000fe20003800000 */
[----:B------:R-:W-:Y:S01]  /*4080*/  HFMA2 R0, -RZ, RZ, 0, 5.9604644775390625e-08 ;  /* 0x00000001ff007431 */ /* 0x000fe200000001ff */
[----:B------:R-:W-:-:S05]  /*4090*/  UMOV UR4, 0x40 ;  /* 0x0000004000047882 */ /* 0x000fca0000000000 */
[----:B------:R-:W-:Y:S01]  /*40a0*/  UVIRTCOUNT.DEALLOC.SMPOOL 0x80 ;  /* 0x000000800000784c */ /* 0x000fe20000000000 */
[----:B------:R-:W-:Y:S02]  /*40b0*/  UISETP.NE.AND UP1, UPT, UR45, URZ, UPT ;  /* 0x000000ff2d00728c */ /* 0x000fe4000bf25270 */
[----:B-1----:R-:W-:-:S09]  /*40c0*/  ULEA UR8, UR8, UR4, 0x18 ;  /* 0x0000000408087291 */ /* 0x002fd2000f8ec0ff */
[----:B------:R1:W-:Y:S01]  /*40d0*/  @P0 STS.U8 [UR8+0x1c], R0 ;  /* 0x00001c00ff000988 */ /* 0x0003e20008000008 */
[----:B------:R-:W-:Y:S05]  /*40e0*/  BRA.U UP1, `(.L_x_79) ;  /* 0x0000000101a07547 */ /* 0x000fea000b800000 */
[----:B------:R-:W-:Y:S01]  /*40f0*/  UIADD3 UR7, UPT, UPT, UR26, 0xf0, URZ ;  /* 0x000000f01a077890 */ /* 0x000fe2000fffe0ff */
[----:B------:R-:W-:-:S03]  /*4100*/  SHF.L.U32 R3, R9, 0x1f, RZ ;  /* 0x0000001f09037819 */ /* 0x000fc600000006ff */
[----:B------:R-:W-:-:S09]  /*4110*/  ULEA UR4, UR32, UR7, 0x3 ;  /* 0x0000000720047291 */ /* 0x000fd2000f8e18ff */
[----:B------:R-:W2:Y:S02]  /*4120*/  SYNCS.PHASECHK.TRANS64.TRYWAIT P0, [UR4], R3 ;  /* 0x00000003ff0075a7 */ /* 0x000ea40008001104 */
[----:B--2---:R-:W-:Y:S05]  /*4130*/  @!P0 BRA `(.L_x_80) ;  /* 0x0000005800648947 */ /* 0x004fea0003800000 */
.L_x_158:
        /* <DEDUP_REMOVED lines=9> */
.L_x_160:
        /* <DEDUP_REMOVED lines=9> */
.L_x_162:
[----:B------:R-:W-:-:S04]  /*4260*/  UIADD3 UR4, UPT, UPT, UR4, 0x1, URZ ;  /* 0x0000000104047890 */ /* 0x000fc8000fffe0ff */
[----:B------:R-:W-:-:S04]  /*4270*/  UISETP.NE.AND UP0, UPT, UR4, 0x4, UPT ;  /* 0x000000040400788c */ /* 0x000fc8000bf05270 */
[----:B------:R-:W-:Y:S02]  /*4280*/  USEL UR5, URZ, 0x1, UP0 ;  /* 0x00000001ff057887 */ /* 0x000fe40008000000 */
[----:B------:R-:W-:-:S04]  /*4290*/  USEL UR4, UR4, URZ, UP0 ;  /* 0x000000ff04047287 */ /* 0x000fc80008000000 */
[----:B------:R-:W-:Y:S01]  /*42a0*/  ULEA UR4, UR4, UR7, 0x3 ;  /* 0x0000000704047291 */ /* 0x000fe2000f8e18ff */
[----:B-1----:R-:W-:-:S04]  /*42b0*/  LOP3.LUT R3, R2, UR5, RZ, 0x3c, !PT ;  /* 0x0000000502037c12 */ /* 0x002fc8000f8e3cff */
[----:B------:R-:W-:Y:S01]  /*42c0*/  SHF.L.U32 R3, R3, 0x1f, RZ ;  /* 0x0000001f03037819 */ /* 0x000fe200000006ff */
[----:B------:R-:W-:-:S04]  /*42d0*/  IMAD.U32 R0, RZ, RZ, UR4 ;  /* 0x00000004ff007e24 */ /* 0x000fc8000f8e00ff */
[----:B------:R1:W2:Y:S03]  /*42e0*/  SYNCS.PHASECHK.TRANS64.TRYWAIT P0, [R0+URZ], R3 ;  /* 0x00000003000075a7 */ /* 0x0002a600080011ff */
[----:B--2---:R-:W-:Y:S05]  /*42f0*/  @!P0 NANOSLEEP.SYNCS 0x989680 ;  /* 0x009896800000895d */ /* 0x004fea0003900000 */
[----:B------:R-:W2:Y:S02]  /*4300*/  @!P0 SYNCS.PHASECHK.TRANS64 P0, [R0+URZ], R3 ;  /* 0x00000003000085a7 */ /* 0x000ea400080010ff */
[----:B--2---:R-:W-:Y:S05]  /*4310*/  @P0 BRA `(.L_x_83) ;  /* 0x0000000000200947 */ /* 0x004fea0003800000 */
.L_x_84:
[----:B--2---:R2:W4:Y:S02]  /*4320*/  SYNCS.PHASECHK.TRANS64.TRYWAIT P0, [R0+URZ], R3 ;  /* 0x00000003000075a7 */ /* 0x00452400080011ff */
[----:B----4-:R-:W-:Y:S05]  /*4330*/  @!P0 NANOSLEEP.SYNCS 0x989680 ;  /* 0x009896800000895d */ /* 0x010fea0003900000 */
[----:B------:R-:W4:Y:S02]  /*4340*/  @!P0 SYNCS.PHASECHK.TRANS64 P0, [R0+URZ], R3 ;  /* 0x00000003000085a7 */ /* 0x000f2400080010ff */
[----:B----4-:R-:W-:Y:S05]  /*4350*/  @!P0 BRA `(.L_x_84) ;  /* 0xfffffffc00f08947 */ /* 0x010fea000383ffff */
[----:B------:R-:W-:Y:S05]  /*4360*/  BRA `(.L_x_83) ;  /* 0x00000000000c7947 */ /* 0x000fea0003800000 */
.L_x_79:
[----:B------:R-:W-:-:S04]  /*4370*/  UIADD3 UR4, UPT, UPT, UR26, 0x130, URZ ;  /* 0x000001301a047890 */ /* 0x000fc8000fffe0ff */
[----:B------:R-:W-:-:S09]  /*4380*/  UPRMT UR4, UR47, 0x654, UR4 ;  /* 0x000006542f047896 */ /* 0x000fd20008000004 */
[----:B------:R-:W-:Y:S03]  /*4390*/  SYNCS.ARRIVE.TRANS64.RED.A1T0 RZ, [UR4], RZ ;  /* 0x000000ffffff79a7 */ /* 0x000fe60008100404 */
.L_x_83:
[----:B-12---:R-:W-:Y:S01]  /*43a0*/  SHF.L.U32 R3, RZ, 0x1f, RZ ;  /* 0x0000001fff037819 */ /* 0x006fe200000006ff */
[----:B------:R-:W-:Y:S01]  /*43b0*/  UIADD3 UR4, UPT, UPT, UR26, 0x130, URZ ;  /* 0x000001301a047890 */ /* 0x000fe2000fffe0ff */
[----:B------:R-:W-:Y:S02]  /*43c0*/  PLOP3.LUT P0, PT, PT, PT, UP1, 0x80, 0x8 ;  /* 0x000000000008781c */ /* 0x000fe40003f0f018 */
[----:B------:R-:W1:Y:S02]  /*43d0*/  SYNCS.PHASECHK.TRANS64.TRYWAIT P1, [UR26+0x130], R3 ;  /* 0x00013003ff0075a7 */ /* 0x000e64000802111a */
[----:B-1----:R-:W-:Y:S09]  /*43e0*/  @!P1 BRA `(.L_x_85) ;  /* 0x0000005800009947 */ /* 0x002ff20003800000 */
.L_x_164:
[----:B------:R-:W-:Y:S01]  /*43f0*/  @!UP1 UPRMT UR4, UR47, 0x654, UR4 ;  /* 0x000006542f049896 */ /* 0x000fe20008000004 */
[----:B------:R-:W-:Y:S01]  /*4400*/  UMOV UR5, 0xffff ;  /* 0x0000ffff00057882 */ /* 0x000fe20000000000 */
[----:B------:R-:W-:-:S07]  /*4410*/  UMOV UR6, 0x1 ;  /* 0x0000000100067882 */ /* 0x000fce0000000000 */
[----:B------:R-:W-:Y:S01]  /*4420*/  @!P0 SYNCS.ARRIVE.TRANS64.RED.A1T0 RZ, [UR4], RZ ;  /* 0x000000ffffff89a7 */ /* 0x000fe20008100404 */
[----:B------:R-:W-:Y:S01]  /*4430*/  NOP ;  /* 0x0000000000007918 */ /* 0x000fe20000000000 */
[----:B-1----:R-:W1:Y:S01]  /*4440*/  LDS R0, [UR8+0x14] ;  /* 0x00001408ff007984 */ /* 0x002e620008000800 */
[----:B------:R-:W-:-:S04]  /*4450*/  ULOP3.LUT UR4, UR44, 0xffff, URZ, 0xc0, !UPT ;  /* 0x0000ffff2c047892 */ /* 0x000fc8000f8ec0ff */
[----:B------:R-:W-:-:S04]  /*4460*/  USHF.R.U32.HI UR4, URZ, 0x5, UR4 ;  /* 0x00000005ff047899 */ /* 0x000fc80008011604 */
[----:B------:R-:W-:Y:S02]  /*4470*/  USHF.L.U32 UR5, UR5, UR4, URZ ;  /* 0x0000000405057299 */ /* 0x000fe400080006ff */
[----:B------:R-:W-:-:S04]  /*4480*/  USHF.L.U32 UR4, UR6, UR4, URZ ;  /* 0x0000000406047299 */ /* 0x000fc800080006ff */
[----:B-1----:R-:W-:-:S04]  /*4490*/  LOP3.LUT R0, R0, UR5, RZ, 0xc0, !PT ;  /* 0x0000000500007c12 */ /* 0x002fc8000f8ec0ff */
[----:B------:R-:W-:-:S13]  /*44a0*/  ISETP.NE.AND P0, PT, R0, UR5, PT ;  /* 0x0000000500007c0c */ /* 0x000fda000bf05270 */
[----:B------:R-:W-:Y:S05]  /*44b0*/  @P0 BRA `(.L_x_86) ;  /* 0x0000000000580947 */ /* 0x000fea0003800000 */
[----:B------:R-:W1:Y:S02]  /*44c0*/  LDS R0, [UR8+0x18] ;  /* 0x00001808ff007984 */ /* 0x000e640008000800 */
[----:B-1----:R-:W-:-:S04]  /*44d0*/  LOP3.LUT R0, R0, UR4, RZ, 0xc0, !PT ;  /* 0x0000000400007c12 */ /* 0x002fc8000f8ec0ff */
[----:B------:R-:W-:-:S13]  /*44e0*/  ISETP.NE.AND P0, PT, R0, UR4, PT ;  /* 0x0000000400007c0c */ /* 0x000fda000bf05270 */
[----:B------:R-:W-:Y:S05]  /*44f0*/  @P0 BRA `(.L_x_87) ;  /* 0x00000000003c0947 */ /* 0x000fea0003800000 */
[----:B------:R-:W1:Y:S01]  /*4500*/  S2R R2, SR_LANEID ;  /* 0x0000000000027919 */ /* 0x000e620000000000 */
[----:B------:R-:W-:Y:S01]  /*4510*/  ULOP3.LUT UR5, URZ, UR5, URZ, 0x33, !UPT ;  /* 0x00000005ff057292 */ /* 0x000fe2000f8e33ff */
[----:B------:R-:W-:Y:S01]  /*4520*/  LOP3.LUT R4, RZ, UR4, RZ, 0x33, !PT ;  /* 0x00000004ff047c12 */ /* 0x000fe2000f8e33ff */
[----:B------:R-:W-:Y:S02]  /*4530*/  VOTEU.ANY UR4, UPT, PT ;  /* 0x0000000000047886 */ /* 0x000fe400038e0100 */
[----:B------:R-:W-:Y:S01]  /*4540*/  UFLO.U32 UR4, UR4 ;  /* 0x00000004000472bd */ /* 0x000fe200080e0000 */
[----:B------:R-:W2:Y:S01]  /*4550*/  REDUX UR6, R4 ;  /* 0x00000000040673c4 */ /* 0x000ea20000000000 */
[----:B------:R-:W-:-:S06]  /*4560*/  IMAD.U32 R0, RZ, RZ, UR5 ;  /* 0x00000005ff007e24 */ /* 0x000fcc000f8e00ff */
[----:B------:R4:W-:Y:S01]  /*4570*/  UTCATOMSWS.AND URZ, UR5 ;  /* 0x0000000500ff79e3 */ /* 0x0009e20008000000 */
[----:B------:R-:W3:Y:S01]  /*4580*/  REDUX UR7, R0 ;  /* 0x00000000000773c4 */ /* 0x000ee20000000000 */
[----:B-1----:R-:W-:Y:S01]  /*4590*/  ISETP.EQ.U32.AND P0, PT, R2, UR4, PT ;  /* 0x0000000402007c0c */ /* 0x002fe2000bf02070 */
[----:B--2---:R-:W-:Y:S01]  /*45a0*/  IMAD.U32 R2, RZ, RZ, UR6 ;  /* 0x00000006ff027e24 */ /* 0x004fe2000f8e00ff */
[----:B---3--:R-:W-:-:S11]  /*45b0*/  MOV R3, UR7 ;  /* 0x0000000700037c02 */ /* 0x008fd60008000f00 */
[----:B------:R4:W-:Y:S04]  /*45c0*/  @P0 ATOMS.AND RZ, [UR8+0x14], R3 ;  /* 0x00001403ffff098c */ /* 0x0009e8000a800008 */
[----:B------:R4:W-:Y:S01]  /*45d0*/  @P0 ATOMS.AND RZ, [UR8+0x18], R2 ;  /* 0x00001802ffff098c */ /* 0x0009e2000a800008 */
[----:B------:R-:W-:Y:S05]  /*45e0*/  BRA `(.L_x_88) ;  /* 0x0000000000147947 */ /* 0x000fea0003800000 */
.L_x_87:
[----:B------:R-:W-:Y:S02]  /*45f0*/  MOV R2, 0x4610 ;  /* 0x0000461000027802 */ /* 0x000fe40000000f00 */
[----:B---3-5:R-:W-:Y:S05]  /*4600*/  CALL.REL.NOINC `($__internal_0_$__cuda_sm10x_tcgen05_guardrail_trap_col_being_dealloced_not_returned_by_alloc) ;  /* 0x0000005800547944 */ /* 0x028fea0003c00000 */
[----:B------:R-:W-:Y:S05]  /*4610*/  BRA `(.L_x_88) ;  /* 0x0000000000087947 */ /* 0x000fea0003800000 */
.L_x_86:
[----:B------:R-:W-:Y:S02]  /*4620*/  MOV R2, 0x4640 ;  /* 0x0000464000027802 */ /* 0x000fe40000000f00 */
[----:B---3-5:R-:W-:Y:S05]  /*4630*/  CALL.REL.NOINC `($__internal_2_$__cuda_sm10x_tcgen05_guardrail_trap_unallocated_columns_being_dealloced) ;  /* 0x0000005800607944 */ /* 0x028fea0003c00000 */
.L_x_88:
[----:B------:R-:W-:Y:S01]  /*4640*/  NOP ;  /* 0x0000000000007918 */ /* 0x000fe20000000000 */
[----:B----4-:R-:W-:Y:S05]  /*4650*/  EXIT ;  /* 0x000000000000794d */ /* 0x010fea0003800000 */
.L_x_59:
[----:B------:R-:W-:-:S09]  /*4660*/  UISETP.NE.OR UP0, UPT, UR22, 0x3, !UP4 ;  /* 0x000000031600788c */ /* 0x000fd2000e705670 */
[----:B------:R-:W-:Y:S05]  /*4670*/  BRA.U UP0, `(.L_x_89) ;  /* 0x0000000d00a87547 */ /* 0x000fea000b800000 */
[----:B------:R-:W2:Y:S01]  /*4680*/  LDCU.64 UR4, c[0x0][0x888] ;  /* 0x00011100ff0477ac */ /* 0x000ea20008000a00 */
[----:B------:R-:W3:Y:S01]  /*4690*/  LDC.64 R12, c[0x0][0x348] ;  /* 0x0000d200ff0c7b82 */ /* 0x000ee20000000a00 */
[----:B------:R-:W-:Y:S02]  /*46a0*/  HFMA2 R9, -RZ, RZ, 0, 0 ;  /* 0x00000000ff097431 */ /* 0x000fe400000001ff */
[----:B------:R-:W-:Y:S01]  /*46b0*/  IMAD.MOV.U32 R11, RZ, RZ, 0x1 ;  /* 0x00000001ff0b7424 */ /* 0x000fe200078e00ff */
[----:B------:R-:W4:Y:S01]  /*46c0*/  LDCU UR31, c[0x0][0x370] ;  /* 0x00006e00ff1f77ac */ /* 0x000f220008000800 */
[----:B------:R-:W-:Y:S01]  /*46d0*/  IMAD.MOV.U32 R10, RZ, RZ, RZ ;  /* 0x000000ffff0a7224 */ /* 0x000fe200078e00ff */
[----:B------:R-:W-:Y:S01]  /*46e0*/  MOV R3, 0x2000 ;  /* 0x0000200000037802 */ /* 0x000fe20000000f00 */
[----:B------:R-:W4:Y:S01]  /*46f0*/  LDCU.128 UR32, c[0x0][0xb10] ;  /* 0x00016200ff2077ac */ /* 0x000f220008000c00 */
[----:B------:R-:W1:Y:S01]  /*4700*/  LDCU UR27, c[0x0][0x374] ;  /* 0x00006e80ff1b77ac */ /* 0x000e620008000800 */
[----:B------:R-:W1:Y:S01]  /*4710*/  LDCU.64 UR28, c[0x0][0x890] ;  /* 0x00011200ff1c77ac */ /* 0x000e620008000a00 */
[----:B------:R-:W1:Y:S01]  /*4720*/  LDCU UR15, c[0x0][0xb0c] ;  /* 0x00016180ff0f77ac */ /* 0x000e620008000800 */
[----:B--2---:R-:W-:Y:S01]  /*4730*/  UISETP.NE.U32.AND UP0, UPT, UR4, URZ, UPT ;  /* 0x000000ff0400728c */ /* 0x004fe2000bf05070 */
[----:B------:R-:W2:Y:S01]  /*4740*/  LDCU UR40, c[0x0][0xb20] ;  /* 0x00016400ff2877ac */ /* 0x000ea20008000800 */
[----:B------:R-:W2:Y:S01]  /*4750*/  LDCU UR4, c[0x0][0xb30] ;  /* 0x00016600ff0477ac */ /* 0x000ea20008000800 */
[----:B------:R-:W-:Y:S01]  /*4760*/  UMOV UR21, 0x400 ;  /* 0x0000040000157882 */ /* 0x000fe20000000000 */
[----:B----4-:R-:W-:-:S02]  /*4770*/  UIMAD.WIDE.U32 UR6, UR31, UR32, URZ ;  /* 0x000000201f0672a5 */ /* 0x010fc4000f8e00ff */
[----:B-1----:R-:W-:Y:S02]  /*4780*/  UIMAD.WIDE.U32 UR8, UR27, UR35, URZ ;  /* 0x000000231b0872a5 */ /* 0x002fe4000f8e00ff */
[----:B------:R-:W-:Y:S02]  /*4790*/  ULEA UR21, UR46, UR21, 0x18 ;  /* 0x000000152e157291 */ /* 0x000fe4000f8ec0ff */
[----:B------:R-:W-:Y:S02]  /*47a0*/  UISETP.NE.U32.AND UP6, UPT, UR28, URZ, UPT ;  /* 0x000000ff1c00728c */ /* 0x000fe4000bfc5070 */
[----:B------:R-:W-:Y:S02]  /*47b0*/  UIADD3 UR37, UPT, UPT, UR21, 0x88, URZ ;  /* 0x0000008815257890 */ /* 0x000fe4000fffe0ff */
[----:B------:R-:W-:Y:S02]  /*47c0*/  UISETP.NE.AND.EX UP5, UPT, UR5, URZ, UPT, UP0 ;  /* 0x000000ff0500728c */ /* 0x000fe4000bfa5300 */
[----:B------:R-:W-:Y:S01]  /*47d0*/  UISETP.NE.AND UP0, UPT, UR42, 0x1, UPT ;  /* 0x000000012a00788c */ /* 0x000fe2000bf05270 */
[----:B------:R-:W-:Y:S01]  /*47e0*/  UMOV UR6, UR7 ;  /* 0x0000000700067c82 */ /* 0x000fe20008000000 */
[----:B------:R-:W-:Y:S01]  /*47f0*/  UMOV UR38, UR9 ;  /* 0x0000000900267c82 */ /* 0x000fe20008000000 */
[----:B------:R-:W-:-:S02]  /*4800*/  UISETP.NE.AND UP0, UPT, UR15, 0x1, UPT ;  /* 0x000000010f00788c */ /* 0x000fc4000bf05270 */
[----:B------:R-:W-:Y:S02]  /*4810*/  UPLOP3.LUT UP4, UPT, UPT, UPT, UPT, 0x40, 0x4 ;  /* 0x000000000004789c */ /* 0x000fe40003f8e870 */
[----:B------:R-:W-:Y:S01]  /*4820*/  UISETP.GE.AND UP2, UPT, UR42, 0x1, UPT ;  /* 0x000000012a00788c */ /* 0x000fe2000bf46270 */
[----:B------:R-:W1:Y:S01]  /*4830*/  LDCU.64 UR22, c[0x0][0xb28] ;  /* 0x00016500ff1677ac */ /* 0x000e620008000a00 */
[----:B------:R-:W-:Y:S02]  /*4840*/  UISETP.NE.AND.EX UP6, UPT, UR29, URZ, UPT, UP6 ;  /* 0x000000ff1d00728c */ /* 0x000fe4000bfc5360 */
[----:B------:R-:W-:Y:S02]  /*4850*/  UIADD3 UR17, UPT, UPT, UR21, 0x80, URZ ;  /* 0x0000008015117890 */ /* 0x000fe4000fffe0ff */
[----:B------:R-:W-:Y:S02]  /*4860*/  UPRMT UR37, UR46, 0x654, UR37 ;  /* 0x000006542e257896 */ /* 0x000fe40008000025 */
[----:B------:R-:W-:-:S02]  /*4870*/  USHF.R.U32.HI UR39, URZ, UR33, UR6 ;  /* 0x00000021ff277299 */ /* 0x000fc40008011606 */
[----:B--2---:R-:W-:Y:S02]  /*4880*/  USHF.R.U32.HI UR38, URZ, UR40, UR38 ;  /* 0x00000028ff267299 */ /* 0x004fe40008011626 */
[----:B------:R-:W-:Y:S02]  /*4890*/  UISETP.NE.AND UP0, UPT, UR34, 0x1, UPT ;  /* 0x000000012200788c */ /* 0x000fe4000bf05270 */
[----:B---3--:R-:W-:-:S11]  /*48a0*/  UISETP.NE.AND UP3, UPT, UR4, 0x1, UPT ;  /* 0x000000010400788c */ /* 0x008fd6000bf65270 */
.L_x_98:
[C---:B------:R-:W-:Y:S02]  /*48b0*/  LEA R8, R10.reuse, UR21, 0x3 ;  /* 0x000000150a087c11 */ /* 0x040fe4000f8e18ff */
[----:B------:R-:W-:Y:S02]  /*48c0*/  SHF.L.U32 R5, R9, 0x1f, RZ ;  /* 0x0000001f09057819 */ /* 0x000fe400000006ff */
[----:B------:R-:W-:Y:S02]  /*48d0*/  LEA R6, R10, UR21, 0x4 ;  /* 0x000000150a067c11 */ /* 0x000fe4000f8e20ff */
[----:B--2---:R-:W2:Y:S02]  /*48e0*/  SYNCS.PHASECHK.TRANS64.TRYWAIT P0, [R8+URZ+0xb0], R5 ;  /* 0x0000b005080075a7 */ /* 0x004ea400080011ff */
[----:B--2---:R-:W-:Y:S05]  /*48f0*/  @!P0 BRA `(.L_x_90) ;  /* 0x0000005000d48947 */ /* 0x004fea0003800000 */
.L_x_165:
[----:B--2---:R-:W2:Y:S01]  /*4900*/  LDS.128 R4, [R6+0x140] ;  /* 0x0001400006047984 */ /* 0x004ea20000000c00 */
[----:B------:R-:W-:Y:S01]  /*4910*/  UISETP.GE.AND UP0, UPT, UR42, 0x1, UPT ;  /* 0x000000012a00788c */ /* 0x000fe2000bf06270 */
[----:B------:R-:W-:Y:S01]  /*4920*/  @!PT LDS RZ, [RZ] ;  /* 0x00000000fffff984 */ /* 0x000fe20000000800 */
[----:B------:R-:W-:Y:S01]  /*4930*/  @!PT LDS RZ, [RZ] ;  /* 0x00000000fffff984 */ /* 0x000fe20000000800 */
[----:B------:R-:W-:Y:S01]  /*4940*/  @!PT LDS RZ, [RZ] ;  /* 0x00000000fffff984 */ /* 0x000fe20000000800 */
[----:B------:R-:W-:Y:S01]  /*4950*/  @!PT LDS RZ, [RZ] ;  /* 0x00000000fffff984 */ /* 0x000fe20000000800 */
[----:B------:R3:W-:Y:S06]  /*4960*/  MEMBAR.ALL.CTA ;  /* 0x0000000000007992 */ /* 0x0007ec0000008000 */
[----:B---3--:R-:W3:Y:S01]  /*4970*/  FENCE.VIEW.ASYNC.S ;  /* 0x00000000000073c6 */ /* 0x008ee20000000000 */
[----:B--2---:R-:W-:Y:S11]  /*4980*/  LOP3.LUT P0, RZ, R6, 0x1, RZ, 0xc0, !PT ;  /* 0x0000000106ff7812 */ /* 0x004ff6000780c0ff */
[----:B------:R-:W-:Y:S02]  /*4990*/  @!UPT UIADD3 URZ, UPT, UPT, URZ, URZ, URZ ;  /* 0x000000fffffff290 */ /* 0x000fe4000fffe0ff */
[----:B---3--:R-:W-:Y:S01]  /*49a0*/  VOTEU.ANY UP2, P0 ;  /* 0x0000000000ff7886 */ /* 0x008fe20000040100 */
[----:B------:R-:W-:Y:S11]  /*49b0*/  PLOP3.LUT P0, PT, PT, PT, UP2, 0x80, 0x8 ;  /* 0x000000000008781c */ /* 0x000ff60003f0f028 */
[----:B------:R-:W-:Y:S02]  /*49c0*/  @!UPT UIADD3 URZ, UPT, UPT, URZ, URZ, URZ ;  /* 0x000000fffffff290 */ /* 0x000fe4000fffe0ff */
[----:B------:R-:W-:Y:S02]  /*49d0*/  @P0 SHF.R.U32.HI R0, RZ, 0x10, R5 ;  /* 0x00000010ff000819 */ /* 0x000fe40000011605 */
[----:B------:R-:W-:Y:S02]  /*49e0*/  @P0 MOV R2, R4 ;  /* 0x0000000400020202 */ /* 0x000fe40000000f00 */
[----:B------:R-:W-:Y:S01]  /*49f0*/  @P0 R2UR UR4, R0 ;  /* 0x00000000000402ca */ /* 0x000fe200000e0000 */
[----:B------:R-:W-:Y:S01]  /*4a00*/  VIADD R0, R8, 0xc0 ;  /* 0x000000c008007836 */ /* 0x000fe20000000000 */
[----:B------:R-:W-:Y:S02]  /*4a10*/  @P0 LOP3.LUT R4, R5, 0xffff, RZ, 0xc0, !PT ;  /* 0x0000ffff05040812 */ /* 0x000fe400078ec0ff */
[----:B------:R-:W-:Y:S02]  /*4a20*/  @P0 R2UR UR6, R2 ;  /* 0x00000000020602ca */ /* 0x000fe400000e0000 */
[----:B------:R-:W-:Y:S02]  /*4a30*/  PRMT R0, RZ, 0x654, R0 ;  /* 0x00000654ff007816 */ /* 0x000fe40000000000 */
[----:B------:R-:W-:Y:S02]  /*4a40*/  @P0 R2UR UR5, R4 ;  /* 0x00000000040502ca */ /* 0x000fe400000e0000 */
[----:B------:R2:W-:Y:S03]  /*4a50*/  SYNCS.ARRIVE.TRANS64.RED.A1T0 RZ, [R0+URZ], RZ ;  /* 0x000000ff00ff79a7 */ /* 0x0005e600081004ff */
[----:B------:R-:W-:Y:S04]  /*4a60*/  @UP2 UMOV UR26, UR4 ;  /* 0x00000004001a2c82 */ /* 0x000fe80008000000 */
[----:B------:R-:W-:Y:S04]  /*4a70*/  @UP2 UMOV UR14, UR6 ;  /* 0x00000006000e2c82 */ /* 0x000fe80008000000 */
[----:B------:R-:W-:Y:S01]  /*4a80*/  @UP2 UMOV UR13, UR5 ;  /* 0x00000005000d2c82 */ /* 0x000fe20008000000 */
[----:B------:R-:W-:Y:S05]  /*4a90*/  BRA.U !UP0, `(.L_x_91) ;  /* 0x0000000108c07547 */ /* 0x000fea000b800000 */
[----:B------:R-:W-:Y:S02]  /*4aa0*/  UIMAD.WIDE.U32 UR8, UR13, UR35, URZ ;  /* 0x000000230d0872a5 */ /* 0x000fe4000f8e00ff */
[----:B------:R-:W-:Y:S02]  /*4ab0*/  UP2UR UR12, UPR, URZ, 0x4 ;  /* 0x00000004ff0c7883 */ /* 0x000fe40008000000 */
[----:B------:R-:W-:Y:S02]  /*4ac0*/  UISETP.NE.AND UP2, UPT, UR34, 0x1, UPT ;  /* 0x000000012200788c */ /* 0x000fe4000bf45270 */
[----:B------:R-:W-:Y:S02]  /*4ad0*/  UIMAD.WIDE.U32 UR10, UR14, UR32, URZ ;  /* 0x000000200e0a72a5 */ /* 0x000fe4000f8e00ff */
[----:B------:R-:W-:Y:S02]  /*4ae0*/  USEL UR4, UR27, UR38, !UP2 ;  /* 0x000000261b047287 */ /* 0x000fe4000d000000 */
[----:B------:R-:W-:Y:S02]  /*4af0*/  UISETP.NE.AND UP0, UPT, UR15, 0x1, UPT ;  /* 0x000000010f00788c */ /* 0x000fe4000bf05270 */
[----:B------:R-:W-:Y:S02]  /*4b00*/  UP2UR UR16, UPR, URZ, 0x2 ;  /* 0x00000002ff107883 */ /* 0x000fe40008000000 */
[----:B------:R-:W-:Y:S02]  /*4b10*/  UISETP.NE.AND UP1, UPT, UR42, 0x1, UPT ;  /* 0x000000012a00788c */ /* 0x000fe4000bf25270 */
[----:B-1----:R-:W-:Y:S02]  /*4b20*/  UIMAD.WIDE.U32 UR18, UR4, UR22, URZ ;  /* 0x00000016041272a5 */ /* 0x002fe4000f8e00ff */
[----:B------:R-:W-:Y:S01]  /*4b30*/  USEL UR7, UR31, UR39, !UP0 ;  /* 0x000000271f077287 */ /* 0x000fe2000c000000 */
[----:B------:R-:W-:Y:S02]  /*4b40*/  UMOV UR5, UR9 ;  /* 0x0000000900057c82 */ /* 0x000fe40008000000 */
[----:B------:R-:W-:Y:S02]  /*4b50*/  USHF.R.U32.HI UR6, URZ, UR40, UR5 ;  /* 0x00000028ff067299 */ /* 0x000fe40008011605 */
[----:B------:R-:W-:Y:S02]  /*4b60*/  UIMAD.WIDE.U32 UR24, UR7, UR22, URZ ;  /* 0x00000016071872a5 */ /* 0x000fe4000f8e00ff */
[----:B------:R-:W-:Y:S02]  /*4b70*/  USEL UR6, UR13, UR6, !UP2 ;  /* 0x000000060d067287 */ /* 0x000fe4000d000000 */
[----:B------:R-:W-:Y:S01]  /*4b80*/  UISETP.NE.AND UP2, UPT, UR12, URZ, UPT ;  /* 0x000000ff0c00728c */ /* 0x000fe2000bf45270 */
[----:B------:R-:W-:Y:S01]  /*4b90*/  UMOV UR5, UR11 ;  /* 0x0000000b00057c82 */ /* 0x000fe20008000000 */
[----:B------:R-:W-:Y:S02]  /*4ba0*/  UIMAD.WIDE.U32 UR10, UR6, UR22, URZ ;  /* 0x00000016060a72a5 */ /* 0x000fe4000f8e00ff */
[----:B------:R-:W-:Y:S03]  /*4bb0*/  USHF.R.U32.HI UR8, URZ, UR33, UR5 ;  /* 0x00000021ff087299 */ /* 0x000fe60008011605 */
[----:B------:R-:W-:Y:S02]  /*4bc0*/  UMOV UR5, UR19 ;  /* 0x0000001300057c82 */ /* 0x000fe40008000000 */
[----:B------:R-:W-:Y:S03]  /*4bd0*/  @UP1 USHF.R.U32.HI UR4, URZ, UR23, UR5 ;  /* 0x00000017ff041299 */ /* 0x000fe60008011605 */
[----:B------:R-:W-:Y:S01]  /*4be0*/  UMOV UR5, UR25 ;  /* 0x0000001900057c82 */ /* 0x000fe20008000000 */
[----:B------:R-:W-:Y:S02]  /*4bf0*/  UIMAD UR4, UR42, UR4, URZ ;  /* 0x000000042a0472a4 */ /* 0x000fe4000f8e02ff */
[----:B------:R-:W-:Y:S02]  /*4c00*/  @UP1 USHF.R.U32.HI UR7, URZ, UR23, UR5 ;  /* 0x00000017ff071299 */ /* 0x000fe40008011605 */
[----:B------:R-:W-:Y:S02]  /*4c10*/  USEL UR5, UR14, UR8, !UP0 ;  /* 0x000000080e057287 */ /* 0x000fe4000c000000 */
[----:B------:R-:W-:Y:S02]  /*4c20*/  UIMAD UR8, UR42, UR7, URZ ;  /* 0x000000072a0872a4 */ /* 0x000fe4000f8e02ff */
[----:B------:R-:W-:Y:S03]  /*4c30*/  UISETP.GE.AND UP0, UPT, UR6, UR4, UPT ;  /* 0x000000040600728c */ /* 0x000fe6000bf06270 */
[----:B------:R-:W-:Y:S01]  /*4c40*/  UMOV UR4, UR11 ;  /* 0x0000000b00047c82 */ /* 0x000fe20008000000 */
[----:B------:R-:W-:Y:S02]  /*4c50*/  UISETP.GE.OR UP0, UPT, UR5, UR8, UP0 ;  /* 0x000000080500728c */ /* 0x000fe40008706670 */
[----:B------:R-:W-:Y:S02]  /*4c60*/  USHF.R.U32.HI UR4, URZ, UR23, UR4 ;  /* 0x00000017ff047299 */ /* 0x000fe40008011604 */
[----:B------:R-:W-:Y:S02]  /*4c70*/  UIMAD.WIDE.U32 UR8, UR5, UR22, URZ ;  /* 0x00000016050872a5 */ /* 0x000fe4000f8e00ff */
[----:B------:R-:W-:Y:S04]  /*4c80*/  USEL UR10, UR6, UR4, !UP1 ;  /* 0x00000004060a7287 */ /* 0x000fe8000c800000 */
[----:B------:R-:W-:Y:S01]  /*4c90*/  UIADD3 UR11, UPT, UPT, -UR10, URZ, URZ ;  /* 0x000000ff0a0b7290 */ /* 0x000fe2000fffe1ff */
[----:B------:R-:W-:Y:S02]  /*4ca0*/  @!UP0 UMOV UR4, UR9 ;  /* 0x0000000900048c82 */ /* 0x000fe40008000000 */
[----:B------:R-:W-:Y:S02]  /*4cb0*/  @!UP0 USHF.R.U32.HI UR4, URZ, UR23, UR4 ;  /* 0x00000017ff048299 */ /* 0x000fe40008011604 */
[----:B------:R-:W-:Y:S02]  /*4cc0*/  UIMAD UR8, UR42, UR11, UR6 ;  /* 0x0000000b2a0872a4 */ /* 0x000fe4000f8e0206 */
[----:B------:R-:W-:Y:S02]  /*4cd0*/  @!UP0 USEL UR4, UR5, UR4, !UP1 ;  /* 0x0000000405048287 */ /* 0x000fe4000c800000 */
[----:B------:R-:W-:Y:S02]  /*4ce0*/  UISETP.NE.AND UP1, UPT, UR16, URZ, UPT ;  /* 0x000000ff1000728c */ /* 0x000fe4000bf25270 */
[----:B------:R-:W-:Y:S02]  /*4cf0*/  @!UP0 UIMAD UR8, UR7, UR8, UR4 ;  /* 0x00000008070882a4 */ /* 0x000fe4000f8e0204 */
[----:B------:R-:W-:Y:S02]  /*4d00*/  @!UP0 UIADD3 UR9, UPT, UPT, UR10, -UR4, URZ ;  /* 0x800000040a098290 */ /* 0x000fe4000fffe0ff */
[----:B------:R-:W-:Y:S02]  /*4d10*/  UIADD3 UR4, UPT, UPT, -UR5, URZ, URZ ;  /* 0x000000ff05047290 */ /* 0x000fe4000fffe1ff */
[----:B------:R-:W-:Y:S02]  /*4d20*/  UIADD3 UR7, UPT, UPT, -UR6, URZ, URZ ;  /* 0x000000ff06077290 */ /* 0x000fe4000fffe1ff */
[----:B------:R-:W-:Y:S02]  /*4d30*/  @!UP0 UIMAD UR6, UR9, UR42, UR5 ;  /* 0x0000002a090682a4 */ /* 0x000fe4000f8e0205 */
[----:B------:R-:W-:Y:S02]  /*4d40*/  UIMAD UR14, UR15, UR4, UR14 ;  /* 0x000000040f0e72a4 */ /* 0x000fe4000f8e020e */
[----:B------:R-:W-:Y:S01]  /*4d50*/  UIMAD UR13, UR34, UR7, UR13 ;  /* 0x00000007220d72a4 */ /* 0x000fe2000f8e020d */
[----:B------:R-:W-:Y:S02]  /*4d60*/  @!UP0 UMOV UR5, UR8 ;  /* 0x0000000800058c82 */ /* 0x000fe40008000000 */
[----:B------:R-:W-:Y:S02]  /*4d70*/  UIMAD UR14, UR5, UR15, UR14 ;  /* 0x0000000f050e72a4 */ /* 0x000fe4000f8e020e */
[----:B------:R-:W-:Y:S11]  /*4d80*/  UIMAD UR13, UR6, UR34, UR13 ;  /* 0x00000022060d72a4 */ /* 0x000ff6000f8e020d */
[----:B------:R-:W-:Y:S01]  /*4d90*/  @!UPT UIADD3 URZ, UPT, UPT, URZ, URZ, URZ ;  /* 0x000000fffffff290 */ /* 0x000fe2000fffe0ff */
.L_x_91:
[----:B------:R-:W3:Y:S01]  /*4da0*/  @!UP3 LDCU.128 UR8, c[0x0][0xb10] ;  /* 0x00016200ff08b7ac */ /* 0x000ee20008000c00 */
[----:B------:R-:W-:Y:S02]  /*4db0*/  ISETP.NE.U32.AND P0, PT, RZ, UR28, PT ;  /* 0x0000001cff007c0c */ /* 0x000fe4000bf05070 */
[----:B------:R-:W-:Y:S02]  /*4dc0*/  SHF.L.U32 R4, R11, 0x1f, RZ ;  /* 0x0000001f0b047819 */ /* 0x000fe400000006ff */
[----:B------:R-:W-:Y:S01]  /*4dd0*/  ISETP.NE.AND.EX P0, PT, RZ, UR29, PT, P0 ;  /* 0x0000001dff007c0c */ /* 0x000fe2000bf05300 */
[----:B------:R-:W4:Y:S01]  /*4de0*/  @!UP3 LDCU UR5, c[0x0][0xb0c] ;  /* 0x00016180ff05b7ac */ /* 0x000f220008000800 */
[----:B------:R-:W-:Y:S02]  /*4df0*/  USHF.L.U32 UR19, UR20, 0x7, URZ ;  /* 0x0000000714137899 */ /* 0x000fe400080006ff */
[----:B------:R-:W-:Y:S02]  /*4e00*/  USHF.L.U32 UR18, UR30, 0x7, URZ ;  /* 0x000000071e127899 */ /* 0x000fe400080006ff */
[----:B---3--:R-:W-:Y:S07]  /*4e10*/  UIMAD.WIDE.U32 UR6, UR14, UR8, URZ ;  /* 0x000000080e0672a5 */ /* 0x008fee000f8e00ff */
[----:B------:R-:W-:Y:S01]  /*4e20*/  @!UP3 UMOV UR4, UR7 ;  /* 0x000000070004bc82 */ /* 0x000fe20008000000 */
[----:B----4-:R-:W-:Y:S02]  /*4e30*/  @!UP3 UISETP.NE.AND UP0, UPT, UR5, 0x1, UPT ;  /* 0x000000010500b88c */ /* 0x010fe4000bf05270 */
[----:B------:R-:W-:Y:S02]  /*4e40*/  @!UP3 USHF.R.U32.HI UR4, URZ, UR9, UR4 ;  /* 0x00000009ff04b299 */ /* 0x000fe40008011604 */
[----:B------:R-:W-:Y:S02]  /*4e50*/  UIMAD.WIDE.U32 UR6, UR13, UR11, URZ ;  /* 0x0000000b0d0672a5 */ /* 0x000fe4000f8e00ff */
[----:B------:R-:W-:Y:S02]  /*4e60*/  @!UP3 USEL UR8, UR14, UR4, !UP0 ;  /* 0x000000040e08b287 */ /* 0x000fe4000c000000 */
[----:B------:R-:W-:Y:S03]  /*4e70*/  @!UP3 UISETP.NE.AND UP0, UPT, UR10, 0x1, UPT ;  /* 0x000000010a00b88c */ /* 0x000fe6000bf05270 */
[----:B------:R-:W-:Y:S02]  /*4e80*/  @!UP3 UMOV UR6, UR7 ;  /* 0x000000070006bc82 */ /* 0x000fe40008000000 */
[----:B------:R-:W3:Y:S02]  /*4e90*/  @!UP3 LDCU UR4, c[0x0][0xb20] ;  /* 0x00016400ff04b7ac */ /* 0x000ee40008000800 */
[----:B---3--:R-:W-:Y:S04]  /*4ea0*/  @!UP3 USHF.R.U32.HI UR6, URZ, UR4, UR6 ;  /* 0x00000004ff06b299 */ /* 0x008fe80008011606 */
[----:B------:R-:W-:Y:S04]  /*4eb0*/  @!UP3 USEL UR6, UR13, UR6, !UP0 ;  /* 0x000000060d06b287 */ /* 0x000fe8000c000000 */
[----:B------:R-:W-:Y:S02]  /*4ec0*/  @!UP3 UIADD3 UR4, UPT, UPT, -UR8, UR6, URZ ;  /* 0x000000060804b290 */ /* 0x000fe4000fffe1ff */
[----:B------:R-:W-:Y:S02]  /*4ed0*/  @!UP3 UIADD3 UR6, UPT, UPT, UR8, -UR6, URZ ;  /* 0x800000060806b290 */ /* 0x000fe4000fffe0ff */
[----:B------:R-:W-:Y:S02]  /*4ee0*/  @!UP3 UIMAD UR14, UR4, UR5, UR14 ;  /* 0x00000005040eb2a4 */ /* 0x000fe4000f8e020e */
[----:B------:R-:W-:Y:S01]  /*4ef0*/  @!UP3 UIMAD UR13, UR6, UR10, UR13 ;  /* 0x0000000a060db2a4 */ /* 0x000fe2000f8e020d */
[----:B------:R-:W-:Y:S11]  /*4f00*/  BRA.U UP4, `(.L_x_92) ;  /* 0x0000000104107547 */ /* 0x000ff6000b800000 */
[----:B--2---:R-:W-:Y:S04]  /*4f10*/  MOV R0, UR43 ;  /* 0x0000002b00007c02 */ /* 0x004fe80008000f00 */
[----:B------:R-:W-:Y:S04]  /*4f20*/  SHF.L.U32 R5, R0, 0x1f, RZ ;  /* 0x0000001f00057819 */ /* 0x000fe800000006ff */
[----:B------:R-:W2:Y:S02]  /*4f30*/  SYNCS.PHASECHK.TRANS64.TRYWAIT P1, [UR21+0xa8], R5 ;  /* 0x0000a805ff0075a7 */ /* 0x000ea40008021115 */
[----:B--2---:R-:W-:Y:S05]  /*4f40*/  @!P1 BRA `(.L_x_93) ;  /* 0x0000004c00549947 */ /* 0x004fea0003800000 */
.L_x_92:
[----:B------:R-:W-:Y:S05]  /*4f50*/  BRA.U !UP6, `(.L_x_94) ;  /* 0x000000010e387547 */ /* 0x000fea000b800000 */
[----:B------:R-:W-:Y:S01]  /*4f60*/  UPLOP3.LUT UP1, UPT, UPT, UPT, UP5, 0x80, 0x8 ;  /* 0x000000000008789c */ /* 0x000fe20003f2f050 */
[----:B--2---:R-:W-:Y:S01]  /*4f70*/  HFMA2 R0, -RZ, RZ, 0, 5.9604644775390625e-08 ;  /* 0x00000001ff007431 */ /* 0x004fe200000001ff */
[----:B------:R-:W2:Y:S01]  /*4f80*/  LDCU.64 UR8, c[0x0][0x358] ;  /* 0x00006b00ff0877ac */ /* 0x000ea20008000a00 */
[----:B------:R-:W-:Y:S03]  /*4f90*/  IMAD.MOV.U32 R140, RZ, RZ, 0x1 ;  /* 0x00000001ff8c7424 */ /* 0x000fe600078e00ff */
[----:B------:R-:W-:Y:S05]  /*4fa0*/  PLOP3.LUT P1, PT, PT, PT, UP1, 0x80, 0x8 ;  /* 0x000000000008781c */ /* 0x000fea0003f2f018 */
[----:B------:R-:W3:Y:S01]  /*4fb0*/  @UP1 LDCU.64 UR4, c[0x0][0x888] ;  /* 0x00011100ff0417ac */ /* 0x000ee20008000a00 */
[----:B------:R-:W-:Y:S07]  /*4fc0*/  @UP1 UIMAD UR6, UR36, UR28, URZ ;  /* 0x0000001c240612a4 */ /* 0x000fee000f8e02ff */
[----:B------:R-:W-:Y:S01]  /*4fd0*/  @!P1 PRMT R140, R0, 0x7610, R140 ;  /* 0x00007610008c9816 */ /* 0x000fe2000000008c */
[----:B---3--:R-:W-:Y:S06]  /*4fe0*/  @UP1 UIMAD.WIDE UR4, UR6, 0x4, UR4 ;  /* 0x00000004060418a5 */ /* 0x008fec000f8e0204 */
[----:B------:R-:W-:Y:S01]  /*4ff0*/  IMAD.U32 R6, RZ, RZ, UR4 ;  /* 0x00000004ff067e24 */ /* 0x000fe2000f8e00ff */
[----:B------:R-:W-:Y:S04]  /*5000*/  MOV R7, UR5 ;  /* 0x0000000500077c02 */ /* 0x000fe80008000f00 */
[----:B------:R-:W3:Y:S01]  /*5010*/  @!UP1 LDCU UR4, c[0x0][0x880] ;  /* 0x00011000ff0497ac */ /* 0x000ee20008000800 */
[----:B--2--5:R4:W5:Y:S02]  /*5020*/  @P1 LDG.E R72, desc[UR8][R6.64] ;  /* 0x0000000806481981 */ /* 0x024964000c1e1900 */
[----:B---34-:R-:W-:Y:S07]  /*5030*/  @!P1 IMAD.U32 R72, RZ, RZ, UR4 ;  /* 0x00000004ff489e24 */ /* 0x018fee000f8e00ff */
.L_x_94:
[----:B-----5:R-:W-:Y:S01]  /*5040*/  @!P0 ISETP.EQ.AND P2, PT, R72, RZ, PT ;  /* 0x000000ff4800820c */ /* 0x020fe20003f42270 */
[----:B------:R-:W-:Y:S01]  /*5050*/  @!UPT UIADD3 URZ, UPT, UPT, URZ, URZ, URZ ;  /* 0x000000fffffff290 */ /* 0x000fe2000fffe0ff */
[----:B------:R-:W-:Y:S11]  /*5060*/  @!P0 BRA `(.L_x_95) ;  /* 0x0000000000148947 */ /* 0x000ff60003800000 */
[----:B------:R-:W-:Y:S02]  /*5070*/  LOP3.LUT P0, RZ, R140, 0xff, RZ, 0xc0, !PT ;  /* 0x000000ff8cff7812 */ /* 0x000fe4000780c0ff */
[----:B------:R-:W-:Y:S04]  /*5080*/  PLOP3.LUT P2, PT, PT, PT, UP1, 0x80, 0x8 ;  /* 0x000000000008781c */ /* 0x000fe80003f4f018 */
[----:B------:R-:W-:Y:S07]  /*5090*/  PLOP3.LUT P2, PT, P2, PT, PT, 0x8, 0x80 ;  /* 0x000000000080781c */ /* 0x000fee000174e170 */
[----:B------:R-:W-:Y:S11]  /*50a0*/  @P0 ISETP.EQ.AND P2, PT, R72, RZ, PT ;  /* 0x000000ff4800020c */ /* 0x000ff60003f42270 */
[----:B------:R-:W-:Y:S02]  /*50b0*/  @!UPT UIADD3 URZ, UPT, UPT, URZ, URZ, URZ ;  /* 0x000000fffffff290 */ /* 0x000fe4000fffe0ff */
.L_x_95:
[----:B------:R-:W3:Y:S01]  /*50c0*/  SYNCS.PHASECHK.TRANS64.TRYWAIT P0, [UR21+0x90], R4 ;  /* 0x00009004ff0075a7 */ /* 0x000ee20008001115 */
[----:B------:R-:W-:Y:S04]  /*50d0*/  ELECT P1, URZ, PT ;  /* 0x0000000000ff782f */ /* 0x000fe80003820000 */
[----:B------:R-:W-:Y:S01]  /*50e0*/  PLOP3.LUT P1, PT, P2, P1, PT, 0xf2, 0x2f ;  /* 0x00000000002f781c */ /* 0x000fe20001723e72 */
[----:B------:R-:W-:Y:S01]  /*50f0*/  @!UPT UIADD3 URZ, UPT, UPT, URZ, URZ, URZ ;  /* 0x000000fffffff290 */ /* 0x000fe2000fffe0ff */
[----:B---3--:R-:W-:Y:S11]  /*5100*/  @!P0 BRA `(.L_x_96) ;  /* 0x0000004800fc8947 */ /* 0x008ff60003800000 */
.L_x_168:
[----:B------:R-:W-:Y:S01]  /*5110*/  @!P1 IADD3 R2, P0, PT, R12, 0x580, RZ ;  /* 0x000005800c029810 */ /* 0x000fe20007f1e0ff */
[----:B------:R-:W-:Y:S01]  /*5120*/  VOTEU.ALL UP0, P1 ;  /* 0x0000000000ff7886 */ /* 0x000fe20000800000 */
[----:B------:R-:W-:Y:S01]  /*5130*/  UMOV UR6, 0x0 ;  /* 0x0000000000067882 */ /* 0x000fe20000000000 */
[----:B------:R-:W-:Y:S01]  /*5140*/  UMOV UR7, 0x10000000 ;  /* 0x1000000000077882 */ /* 0x000fe20000000000 */
[----:B------:R-:W-:Y:S01]  /*5150*/  @!P1 R2UR UR5, R2 ;  /* 0x00000000020592ca */ /* 0x000fe200000e0000 */
[----:B--2---:R-:W-:Y:S01]  /*5160*/  @!P1 IMAD.X R0, RZ, RZ, R13, P0 ;  /* 0x000000ffff009224 */ /* 0x004fe200000e060d */
[----:B------:R-:W-:Y:S01]  /*5170*/  @!UP0 UIADD3 UR16, UPT, UPT, UR21, 0x200, URZ ;  /* 0x0000020015108890 */ /* 0x000fe2000fffe0ff */
[----:B------:R-:W-:Y:S01]  /*5180*/  VIADD R10, R10, 0x1 ;  /* 0x000000010a0a7836 */ /* 0x000fe20000000000 */
[----:B------:R-:W-:Y:S01]  /*5190*/  VOTEU.ALL UP0, P1 ;  /* 0x0000000000ff7886 */ /* 0x000fe20000800000 */
[----:B------:R-:W-:Y:S01]  /*51a0*/  UMOV UR20, UR36 ;  /* 0x0000002400147c82 */ /* 0x000fe20008000000 */
[----:B------:R-:W-:Y:S01]  /*51b0*/  @!P1 R2UR UR4, R0 ;  /* 0x00000000000492ca */ /* 0x000fe200000e0000 */
[----:B------:R-:W-:Y:S06]  /*51c0*/  @!P1 IMAD.MOV.U32 R0, RZ, RZ, 0x2000 ;  /* 0x00002000ff009424 */ /* 0x000fec00078e00ff */
[----:B------:R-:W-:Y:S06]  /*51d0*/  IMAD.U32 R6, RZ, RZ, UR5 ;  /* 0x00000005ff067e24 */ /* 0x000fec000f8e00ff */
[----:B------:R-:W-:Y:S01]  /*51e0*/  IMAD.U32 R7, RZ, RZ, UR4 ;  /* 0x00000004ff077e24 */ /* 0x000fe2000f8e00ff */
[----:B------:R-:W-:Y:S04]  /*51f0*/  @!P1 R2UR UR4, R6 ;  /* 0x00000000060492ca */ /* 0x000fe800000e0000 */
[----:B------:R-:W-:Y:S11]  /*5200*/  @!P1 R2UR UR5, R7 ;  /* 0x00000000070592ca */ /* 0x000ff600000e0000 */
[----:B------:R-:W-:Y:S02]  /*5210*/  @!UPT UIADD3 URZ, UPT, UPT, URZ, URZ, URZ ;  /* 0x000000fffffff290 */ /* 0x000fe4000fffe0ff */
[----:B------:R2:W-:Y:S01]  /*5220*/  @!UP0 UTMALDG.3D [UR16], [UR4], desc[UR6] ;  /* 0x00000610040085b4 */ /* 0x0005e20008011000 */
[----:B------:R3:W-:Y:S01]  /*5230*/  @!P1 SYNCS.ARRIVE.TRANS64.RED.A0TR RZ, [UR21+0x80], R0 ;  /* 0x00008000ffff99a7 */ /* 0x0007e20008300415 */
[----:B--2---:R-:W-:Y:S09]  /*5240*/  UPRMT UR4, UR46, 0x654, UR17 ;  /* 0x000006542e047896 */ /* 0x004ff20008000011 */
[----:B------:R-:W-:Y:S01]  /*5250*/  SYNCS.ARRIVE.TRANS64.RED.A1T0 RZ, [UR4], RZ ;  /* 0x000000ffffff79a7 */ /* 0x000fe20008100404 */
[----:B------:R-:W2:Y:S02]  /*5260*/  SYNCS.PHASECHK.TRANS64.TRYWAIT P0, [UR21+0x98], R4 ;  /* 0x00009804ff0075a7 */ /* 0x000ea40008001115 */
[----:B--23--:R-:W-:Y:S05]  /*5270*/  @!P0 BRA `(.L_x_97) ;  /* 0x0000004800b88947 */ /* 0x00cfea0003800000 */
.L_x_170:
[----:B------:R-:W-:Y:S01]  /*5280*/  @!P1 IADD3 R2, P0, PT, R12, 0x580, RZ ;  /* 0x000005800c029810 */ /* 0x000fe20007f1e0ff */
[----:B------:R-:W-:Y:S01]  /*5290*/  VOTEU.ALL UP0, P1 ;  /* 0x0000000000ff7886 */ /* 0x000fe20000800000 */
[----:B------:R-:W-:Y:S01]  /*52a0*/  UMOV UR6, 0x0 ;  /* 0x0000000000067882 */ /* 0x000fe20000000000 */
[----:B------:R-:W-:Y:S01]  /*52b0*/  UMOV UR7, 0x10000000 ;  /* 0x1000000000077882 */ /* 0x000fe20000000000 */
[----:B------:R-:W-:Y:S01]  /*52c0*/  @!P1 R2UR UR5, R2 ;  /* 0x00000000020592ca */ /* 0x000fe200000e0000 */
[----:B------:R-:W-:Y:S01]  /*52d0*/  @!P1 IMAD.X R0, RZ, RZ, R13, P0 ;  /* 0x000000ffff009224 */ /* 0x000fe200000e060d */
[----:B------:R-:W-:Y:S01]  /*52e0*/  @!UP0 UIADD3 UR10, UPT, UPT, UR18, 0x40, URZ ;  /* 0x00000040120a8890 */ /* 0x000fe2000fffe0ff */
[----:B------:R-:W-:Y:S01]  /*52f0*/  R2UR UR16, R142 ;  /* 0x000000008e1072ca */ /* 0x000fe200000e0000 */
[----:B------:R-:W-:Y:S01]  /*5300*/  @!UP0 UIADD3 UR8, UPT, UPT, UR21, 0x2200, URZ ;  /* 0x0000220015088890 */ /* 0x000fe2000fffe0ff */
[----:B------:R-:W-:Y:S01]  /*5310*/  ISETP.NE.AND P0, PT, R10, 0x2, PT ;  /* 0x000000020a00780c */ /* 0x000fe20003f05270 */
[----:B------:R-:W-:Y:S01]  /*5320*/  @!UP0 UIADD3 UR9, UPT, UPT, UR21, 0x88, URZ ;  /* 0x0000008815098890 */ /* 0x000fe2000fffe0ff */
[----:B------:R-:W-:Y:S01]  /*5330*/  @!P1 R2UR UR4, R0 ;  /* 0x00000000000492ca */ /* 0x000fe200000e0000 */
[----:B------:R-:W-:Y:S01]  /*5340*/  VOTEU.ALL UP0, P1 ;  /* 0x0000000000ff7886 */ /* 0x000fe20000800000 */
[----:B------:R-:W-:Y:S01]  /*5350*/  UMOV UR11, UR19 ;  /* 0x00000013000b7c82 */ /* 0x000fe20008000000 */
[----:B------:R-:W-:Y:S01]  /*5360*/  UMOV UR12, UR36 ;  /* 0x00000024000c7c82 */ /* 0x000fe20008000000 */
[----:B------:R-:W-:Y:S01]  /*5370*/  SEL R0, RZ, 0x1, P0 ;  /* 0x00000001ff007807 */ /* 0x000fe20000000000 */
[----:B------:R-:W-:Y:S01]  /*5380*/  UIADD3 UR20, UPT, UPT, UR14, UR63, URZ ;  /* 0x0000003f0e147290 */ /* 0x000fe2000fffe0ff */
[----:B--2---:R-:W-:Y:S01]  /*5390*/  IMAD.U32 R4, RZ, RZ, UR5 ;  /* 0x00000005ff047e24 */ /* 0x004fe2000f8e00ff */
[----:B------:R-:W-:Y:S01]  /*53a0*/  LOP3.LUT R11, R11, 0x1, RZ, 0x3c, !PT ;  /* 0x000000010b0b7812 */ /* 0x000fe200078e3cff */
[----:B------:R-:W-:Y:S01]  /*53b0*/  UMOV UR36, UR26 ;  /* 0x0000001a00247c82 */ /* 0x000fe20008000000 */
[----:B------:R-:W-:Y:S01]  /*53c0*/  LOP3.LUT R9, R9, R0, RZ, 0x3c, !PT ;  /* 0x0000000009097212 */ /* 0x000fe200078e3cff */
[----:B------:R-:W-:Y:S01]  /*53d0*/  UIADD3 UR30, UPT, UPT, UR13, UR16, URZ ;  /* 0x000000100d1e7290 */ /* 0x000fe2000fffe0ff */
[----:B------:R-:W-:Y:S01]  /*53e0*/  SEL R10, R10, RZ, P0 ;  /* 0x000000ff0a0a7207 */ /* 0x000fe20000000000 */
[----:B------:R-:W-:Y:S01]  /*53f0*/  UPLOP3.LUT UP4, UPT, UPT, UPT, UPT, 0x80, 0x8 ;  /* 0x000000000008789c */ /* 0x000fe20003f8f070 */
[----:B------:R-:W-:Y:S01]  /*5400*/  IMAD.U32 R5, RZ, RZ, UR4 ;  /* 0x00000004ff057e24 */ /* 0x000fe2000f8e00ff */
[----:B------:R-:W-:Y:S04]  /*5410*/  @!P1 R2UR UR4, R4 ;  /* 0x00000000040492ca */ /* 0x000fe800000e0000 */
[----:B------:R-:W-:Y:S11]  /*5420*/  @!P1 R2UR UR5, R5 ;  /* 0x00000000050592ca */ /* 0x000ff600000e0000 */
[----:B------:R-:W-:Y:S02]  /*5430*/  @!UPT UIADD3 URZ, UPT, UPT, URZ, URZ, URZ ;  /* 0x000000fffffff290 */ /* 0x000fe4000fffe0ff */
[----:B------:R2:W-:Y:S01]  /*5440*/  @!UP0 UTMALDG.3D [UR8], [UR4], desc[UR6] ;  /* 0x00000608040085b4 */ /* 0x0005e20008011000 */
[----:B------:R2:W-:Y:S01]  /*5450*/  @!P1 SYNCS.ARRIVE.TRANS64.RED.A0TR RZ, [UR21+0x88], R3 ;  /* 0x00008803ffff99a7 */ /* 0x0005e20008300415 */
[----:B------:R-:W-:Y:S01]  /*5460*/  SYNCS.ARRIVE.TRANS64.RED.A1T0 RZ, [UR37], RZ ;  /* 0x000000ffffff79a7 */ /* 0x000fe20008100425 */
[----:B------:R-:W-:Y:S05]  /*5470*/  BRA.U UP2, `(.L_x_98) ;  /* 0xfffffff5020c7547 */ /* 0x000fea000b83ffff */
[----:B--2---:R-:W-:-:S04]  /*5480*/  SHF.L.U32 R3, R11, 0x1f, RZ ;  /* 0x0000001f0b037819 */ /* 0x004fc800000006ff */
[----:B------:R-:W2:Y:S02]  /*5490*/  SYNCS.PHASECHK.TRANS64.TRYWAIT P0, [UR21+0x90], R3 ;  /* 0x00009003ff0075a7 */ /* 0x000ea40008001115 */
[----:B--2---:R-:W-:Y:S05]  /*54a0*/  @!P0 BRA `(.L_x_99) ;  /* 0x0000004800448947 */ /* 0x004fea0003800000 */
.L_x_172:
[----:B--2---:R-:W-:-:S07]  /*54b0*/  MOV R0, UR21 ;  /* 0x0000001500007c02 */ /* 0x004fce0008000f00 */
.L_x_100:
[----:B--2---:R-:W-:-:S04]  /*54c0*/  SHF.L.U32 R3, R11, 0x1f, RZ ;  /* 0x0000001f0b037819 */ /* 0x004fc800000006ff */
[----:B------:R2:W3:Y:S03]  /*54d0*/  SYNCS.PHASECHK.TRANS64.TRYWAIT P0, [R0+URZ+0x98], R3 ;  /* 0x00009803000075a7 */ /* 0x0004e600080011ff */
[----:B---3--:R-:W-:Y:S05]  /*54e0*/  @!P0 NANOSLEEP.SYNCS 0x989680 ;  /* 0x009896800000895d */ /* 0x008fea0003900000 */
[----:B------:R-:W3:Y:S02]  /*54f0*/  @!P0 SYNCS.PHASECHK.TRANS64 P0, [R0+URZ+0x98], R3 ;  /* 0x00009803000085a7 */ /* 0x000ee400080010ff */
[----:B-1-3--:R-:W-:Y:S05]  /*5500*/  @P0 EXIT ;  /* 0x000000000000094d */ /* 0x00afea0003800000 */
[----:B------:R-:W-:Y:S05]  /*5510*/  BRA `(.L_x_100) ;  /* 0xfffffffc00e87947 */ /* 0x000fea000383ffff */
.L_x_89:
[----:B------:R-:W-:-:S06]  /*5520*/  UISETP.GE.AND UP0, UPT, UR22, 0x4, UPT ;  /* 0x000000041600788c */ /* 0x000fcc000bf06270 */
[----:B------:R-:W-:-:S13]  /*5530*/  PLOP3.LUT P0, PT, PT, PT, UP0, 0x80, 0x8 ;  /* 0x000000000008781c */ /* 0x000fda0003f0f008 */
[----:B-1----:R-:W-:Y:S05]  /*5540*/  @!P0 EXIT ;  /* 0x000000000000894d */ /* 0x002fea0003800000 */
[----:B------:R-:W-:Y:S01]  /*5550*/  BAR.SYNC.DEFER_BLOCKING 0x6, 0xa0 ;  /* 0x0182800000007b1d */ /* 0x000fe20000010000 */
[C---:B------:R-:W-:Y:S01]  /*5560*/  IMAD.SHL.U32 R2, R154.reuse, 0x40, RZ ;  /* 0x000000409a027824 */ /* 0x040fe200078e00ff */
[C---:B------:R-:W-:Y:S01]  /*5570*/  R2P PR, R154.reuse, 0x6 ;  /* 0x000000069a007804 */ /* 0x040fe20000000000 */
[----:B------:R-:W-:Y:S01]  /*5580*/  IMAD.MOV.U32 R151, RZ, RZ, 0x20 ;  /* 0x00000020ff977424 */ /* 0x000fe200078e00ff */
[----:B------:R-:W-:Y:S01]  /*5590*/  CS2R R148, SRZ ;  /* 0x0000000000947805 */ /* 0x000fe2000001ff00 */
[C---:B------:R-:W-:Y:S01]  /*55a0*/  IMAD.U32 R69, R154.reuse, 0x10000, RZ ;  /* 0x000100009a457824 */ /* 0x040fe200078e00ff */
[----:B------:R-:W-:Y:S02]  /*55b0*/  UMOV UR44, 0x400 ;  /* 0x00000400002c7882 */ /* 0x000fe40000000000 */
[----:B------:R-:W1:Y:S01]  /*55c0*/  LDC.64 R138, c[0x0][0x8b0] ;  /* 0x00022c00ff8a7b82 */ /* 0x000e620000000a00 */
[----:B------:R-:W-:Y:S01]  /*55d0*/  ULEA UR44, UR46, UR44, 0x18 ;  /* 0x0000002c2e2c7291 */ /* 0x000fe2000f8ec0ff */
[----:B------:R-:W-:Y:S01]  /*55e0*/  IMAD.SHL.U32 R135, R154, 0x8, RZ ;  /* 0x000000089a877824 */ /* 0x000fe200078e00ff */
[----:B------:R-:W-:Y:S01]  /*55f0*/  LOP3.LUT R6, R2, 0x180, RZ, 0xc0, !PT ;  /* 0x0000018002067812 */ /* 0x000fe200078ec0ff */
[----:B------:R-:W-:Y:S01]  /*5600*/  IMAD.MOV.U32 R152, RZ, RZ, 0x10 ;  /* 0x00000010ff987424 */ /* 0x000fe200078e00ff */
[----:B------:R-:W-:Y:S01]  /*5610*/  SEL R151, R151, 0xffffffe0, !P2 ;  /* 0xffffffe097977807 */ /* 0x000fe20005000000 */
[----:B------:R-:W-:Y:S01]  /*5620*/  UIADD3 UR4, UPT, UPT, UR44, 0x4200, URZ ;  /* 0x000042002c047890 */ /* 0x000fe2000fffe0ff */
[----:B------:R-:W-:Y:S01]  /*5630*/  LOP3.LUT R69, R69, 0x600000, RZ, 0xc0, !PT ;  /* 0x0060000045457812 */ /* 0x000fe200078ec0ff */
[----:B------:R-:W2:Y:S01]  /*5640*/  LDC.64 R136, c[0x0][0x8a8] ;  /* 0x00022a00ff887b82 */ /* 0x000ea20000000a00 */
[----:B------:R-:W-:Y:S01]  /*5650*/  LOP3.LUT R135, R6, 0x30, R135, 0xf8, !PT ;  /* 0x0000003006877812 */ /* 0x000fe200078ef887 */
[----:B------:R-:W-:Y:S01]  /*5660*/  IMAD.MOV.U32 R68, RZ, RZ, RZ ;  /* 0x000000ffff447224 */ /* 0x000fe200078e00ff */
[----:B------:R-:W-:Y:S01]  /*5670*/  SEL R152, R152, 0xfffffff0, !P1 ;  /* 0xfffffff098987807 */ /* 0x000fe20004800000 */
[----:B------:R-:W-:Y:S01]  /*5680*/  IMAD.MOV.U32 R145, RZ, RZ, RZ ;  /* 0x000000ffff917224 */ /* 0x000fe200078e00ff */
[----:B------:R-:W-:-:S02]  /*5690*/  SHF.R.S32.HI R3, RZ, 0x4, R151 ;  /* 0x00000004ff037819 */ /* 0x000fc40000011497 */
[----:B------:R-:W-:Y:S02]  /*56a0*/  CS2R R146, SRZ ;  /* 0x0000000000927805 */ /* 0x000fe4000001ff00 */
[----:B------:R-:W-:Y:S01]  /*56b0*/  LOP3.LUT R135, R135, 0x1e40, R2, 0xf8, !PT ;  /* 0x00001e4087877812 */ /* 0x000fe200078ef802 */
[----:B------:R-:W-:Y:S01]  /*56c0*/  IMAD.U32 R153, RZ, RZ, UR4 ;  /* 0x00000004ff997e24 */ /* 0x000fe2000f8e00ff */
[----:B------:R-:W3:Y:S01]  /*56d0*/  LDS R0, [UR44+0x160] ;  /* 0x0001602cff007984 */ /* 0x000ee20008000800 */
[----:B------:R-:W-:Y:S01]  /*56e0*/  LOP3.LUT R154, R154, 0x60, RZ, 0xc0, !PT ;  /* 0x000000609a9a7812 */ /* 0x000fe200078ec0ff */
[----:B------:R-:W4:Y:S01]  /*56f0*/  LDCU UR58, c[0x0][0x370] ;  /* 0x00006e00ff3a77ac */ /* 0x000f220008000800 */
[----:B------:R-:W-:Y:S01]  /*5700*/  LEA.HI.SX32 R150, R152, R3, 0x1c ;  /* 0x0000000398967211 */ /* 0x000fe200078fe2ff */
[----:B------:R-:W1:Y:S01]  /*5710*/  LDCU UR43, c[0x0][0xb0c] ;  /* 0x00016180ff2b77ac */ /* 0x000e620008000800 */
[----:B------:R-:W1:Y:S01]  /*5720*/  LDCU UR39, c[0x0][0xb30] ;  /* 0x00016600ff2777ac */ /* 0x000e620008000800 */
[----:B------:R-:W1:Y:S01]  /*5730*/  LDCU.64 UR56, c[0x0][0x888] ;  /* 0x00011100ff3877ac */ /* 0x000e620008000a00 */
[----:B------:R-:W1:Y:S01]  /*5740*/  LDCU.64 UR40, c[0x0][0xb28] ;  /* 0x00016500ff2877ac */ /* 0x000e620008000a00 */
[----:B------:R-:W1:Y:S01]  /*5750*/  LDCU.64 UR60, c[0x0][0x890] ;  /* 0x00011200ff3c77ac */ /* 0x000e620008000a00 */
[----:B------:R-:W1:Y:S01]  /*5760*/  LDCU.128 UR52, c[0x0][0xb10] ;  /* 0x00016200ff3477ac */ /* 0x000e620008000c00 */
[----:B------:R-:W1:Y:S01]  /*5770*/  LDCU UR47, c[0x0][0x374] ;  /* 0x00006e80ff2f77ac */ /* 0x000e620008000800 */
[----:B------:R-:W-:Y:S01]  /*5780*/  UIADD3 UR62, UPT, UPT, UR44, 0x200, URZ ;  /* 0x000002002c3e7890 */ /* 0x000fe2000fffe0ff */
[----:B-1234-:R-:W-:-:S11]  /*5790*/  IMAD.IADD R69, R0, 0x1, R69 ;  /* 0x0000000100457824 */ /* 0x01efd600078e0245 */
.L_x_126:
[----:B------:R-:W-:Y:S02]  /*57a0*/  LEA R3, R145, UR44, 0x3 ;  /* 0x0000002c91037c11 */ /* 0x000fe4000f8e18ff */
[----:B------:R-:W-:Y:S02]  /*57b0*/  SHF.L.U32 R0, R147, 0x1f, RZ ;  /* 0x0000001f93007819 */ /* 0x000fe400000006ff */
[----:B------:R-:W-:Y:S02]  /*57c0*/  LEA R5, R145, UR44, 0x4 ;  /* 0x0000002c91057c11 */ /* 0x000fe4000f8e20ff */
[----:B-1----:R-:W1:Y:S02]  /*57d0*/  SYNCS.PHASECHK.TRANS64.TRYWAIT P0, [R3+URZ+0xb0], R0 ;  /* 0x0000b000030075a7 */ /* 0x002e6400080011ff */
[----:B-1----:R-:W-:Y:S05]  /*57e0*/  @!P0 BRA `(.L_x_101) ;  /* 0x00000044008c8947 */ /* 0x002fea0003800000 */
.L_x_173:
        /* <DEDUP_REMOVED lines=11> */
[----:B------:R-:W-:Y:S01]  /*58a0*/  PLOP3.LUT P0, PT, PT, PT, UP1, 0x80, 0x8 ;  /* 0x000000000008781c */ /* 0x000fe20003f0f018 */
[----:B------:R-:W-:Y:S11]  /*58b0*/  UP2UR UR45, UPR, URZ, 0x2 ;  /* 0x00000002ff2d7883 */ /* 0x000ff60008000000 */
[----:B------:R-:W-:Y:S01]  /*58c0*/  @!UPT UIADD3 URZ, UPT, UPT, URZ, URZ, URZ ;  /* 0x000000fffffff290 */ /* 0x000fe2000fffe0ff */
[----:B-1----:R-:W-:Y:S02]  /*58d0*/  @P0 SHF.R.U32.HI R0, RZ, 0x10, R5 ;  /* 0x00000010ff000819 */ /* 0x002fe40000011605 */
        /* <DEDUP_REMOVED lines=12> */
[----:B------:R-:W2:Y:S01]  /*59a0*/  LDCU UR12, c[0x0][0xb20] ;  /* 0x00016400ff0c77ac */ /* 0x000ea20008000800 */
[----:B------:R-:W-:Y:S02]  /*59b0*/  UIMAD.WIDE.U32 UR4, UR47, UR55, URZ ;  /* 0x000000372f0472a5 */ /* 0x000fe4000f8e00ff */
[----:B------:R-:W-:Y:S02]  /*59c0*/  UIMAD.WIDE.U32 UR6, UR58, UR52, URZ ;  /* 0x000000343a0672a5 */ /* 0x000fe4000f8e00ff */
[----:B------:R-:W-:Y:S02]  /*59d0*/  UISETP.NE.AND UP0, UPT, UR54, 0x1, UPT ;  /* 0x000000013600788c */ /* 0x000fe4000bf05270 */
[----:B------:R-:W-:Y:S02]  /*59e0*/  UIMAD.WIDE.U32 UR8, UR37, UR55, URZ ;  /* 0x00000037250872a5 */ /* 0x000fe4000f8e00ff */
[----:B------:R-:W-:Y:S02]  /*59f0*/  UIMAD.WIDE.U32 UR10, UR38, UR52, URZ ;  /* 0x00000034260a72a5 */ /* 0x000fe4000f8e00ff */
[----:B------:R-:W-:Y:S02]  /*5a00*/  UISETP.NE.AND UP1, UPT, UR43, 0x1, UPT ;  /* 0x000000012b00788c */ /* 0x000fe4000bf25270 */
[----:B------:R-:W-:Y:S01]  /*5a10*/  UISETP.NE.AND UP2, UPT, UR42, 0x1, UPT ;  /* 0x000000012a00788c */ /* 0x000fe2000bf45270 */
[----:B------:R-:W-:Y:S02]  /*5a20*/  UMOV UR4, UR5 ;  /* 0x0000000500047c82 */ /* 0x000fe40008000000 */
[----:B--2---:R-:W-:Y:S03]  /*5a30*/  USHF.R.U32.HI UR5, URZ, UR12, UR4 ;  /* 0x0000000cff057299 */ /* 0x004fe60008011604 */
[----:B------:R-:W-:Y:S02]  /*5a40*/  UMOV UR4, UR7 ;  /* 0x0000000700047c82 */ /* 0x000fe40008000000 */
[----:B------:R-:W-:Y:S02]  /*5a50*/  USHF.R.U32.HI UR7, URZ, UR53, UR4 ;  /* 0x00000035ff077299 */ /* 0x000fe40008011604 */
[----:B------:R-:W-:Y:S02]  /*5a60*/  USEL UR4, UR47, UR5, !UP0 ;  /* 0x000000052f047287 */ /* 0x000fe4000c000000 */
[----:B------:R-:W-:Y:S01]  /*5a70*/  USEL UR7, UR58, UR7, !UP1 ;  /* 0x000000073a077287 */ /* 0x000fe2000c800000 */
[----:B------:R-:W-:Y:S01]  /*5a80*/  UMOV UR5, UR9 ;  /* 0x0000000900057c82 */ /* 0x000fe20008000000 */
[----:B------:R-:W-:Y:S02]  /*5a90*/  UIMAD.WIDE.U32 UR8, UR4, UR40, URZ ;  /* 0x00000028040872a5 */ /* 0x000fe4000f8e00ff */
[----:B------:R-:W-:Y:S03]  /*5aa0*/  USHF.R.U32.HI UR6, URZ, UR12, UR5 ;  /* 0x0000000cff067299 */ /* 0x000fe60008011605 */
[----:B------:R-:W-:Y:S01]  /*5ab0*/  UMOV UR5, UR11 ;  /* 0x0000000b00057c82 */ /* 0x000fe20008000000 */
[----:B------:R-:W-:Y:S02]  /*5ac0*/  UIMAD.WIDE.U32 UR10, UR7, UR40, URZ ;  /* 0x00000028070a72a5 */ /* 0x000fe4000f8e00ff */
[----:B------:R-:W-:Y:S02]  /*5ad0*/  USHF.R.U32.HI UR12, URZ, UR53, UR5 ;  /* 0x00000035ff0c7299 */ /* 0x000fe40008011605 */
[----:B------:R-:W-:Y:S01]  /*5ae0*/  USEL UR6, UR37, UR6, !UP0 ;  /* 0x0000000625067287 */ /* 0x000fe2000c000000 */
[----:B------:R-:W-:Y:S02]  /*5af0*/  UMOV UR5, UR9 ;  /* 0x0000000900057c82 */ /* 0x000fe40008000000 */
[----:B------:R-:W-:Y:S01]  /*5b00*/  UMOV UR10, UR11 ;  /* 0x0000000b000a7c82 */ /* 0x000fe20008000000 */
[----:B------:R-:W-:Y:S02]  /*5b10*/  @UP2 USHF.R.U32.HI UR4, URZ, UR41, UR5 ;  /* 0x00000029ff042299 */ /* 0x000fe40008011605 */
[----:B------:R-:W-:Y:S02]  /*5b20*/  @UP2 USHF.R.U32.HI UR7, URZ, UR41, UR10 ;  /* 0x00000029ff072299 */ /* 0x000fe4000801160a */
[----:B------:R-:W-:Y:S02]  /*5b30*/  UIMAD UR4, UR42, UR4, URZ ;  /* 0x000000042a0472a4 */ /* 0x000fe4000f8e02ff */
[----:B------:R-:W-:Y:S02]  /*5b40*/  UIMAD.WIDE.U32 UR10, UR6, UR40, URZ ;  /* 0x00000028060a72a5 */ /* 0x000fe4000f8e00ff */
[----:B------:R-:W-:Y:S02]  /*5b50*/  USEL UR5, UR38, UR12, !UP1 ;  /* 0x0000000c26057287 */ /* 0x000fe4000c800000 */
[----:B------:R-:W-:Y:S02]  /*5b60*/  UIMAD UR8, UR42, UR7, URZ ;  /* 0x000000072a0872a4 */ /* 0x000fe4000f8e02ff */
[----:B------:R-:W-:Y:S03]  /*5b70*/  UISETP.GE.AND UP0, UPT, UR6, UR4, UPT ;  /* 0x000000040600728c */ /* 0x000fe6000bf06270 */
[----:B------:R-:W-:Y:S01]  /*5b80*/  UMOV UR4, UR11 ;  /* 0x0000000b00047c82 */ /* 0x000fe20008000000 */
[----:B------:R-:W-:Y:S02]  /*5b90*/  UISETP.GE.OR UP0, UPT, UR5, UR8, UP0 ;  /* 0x000000080500728c */ /* 0x000fe40008706670 */
[----:B------:R-:W-:Y:S02]  /*5ba0*/  USHF.R.U32.HI UR4, URZ, UR41, UR4 ;  /* 0x00000029ff047299 */ /* 0x000fe40008011604 */
[----:B------:R-:W-:Y:S02]  /*5bb0*/  UIMAD.WIDE.U32 UR8, UR5, UR40, URZ ;  /* 0x00000028050872a5 */ /* 0x000fe4000f8e00ff */
[----:B------:R-:W-:Y:S02]  /*5bc0*/  USEL UR11, UR6, UR4, !UP2 ;  /* 0x00000004060b7287 */ /* 0x000fe4000d000000 */
[----:B------:R-:W-:Y:S02]  /*5bd0*/  UIADD3 UR8, UPT, UPT, -UR5, URZ, URZ ;  /* 0x000000ff05087290 */ /* 0x000fe4000fffe1ff */
[----:B------:R-:W-:Y:S01]  /*5be0*/  UIADD3 UR10, UPT, UPT, -UR11, URZ, URZ ;  /* 0x000000ff0b0a7290 */ /* 0x000fe2000fffe1ff */
[----:B------:R-:W-:Y:S01]  /*5bf0*/  @!UP0 UMOV UR4, UR9 ;  /* 0x0000000900048c82 */ /* 0x000fe20008000000 */
[----:B------:R-:W-:Y:S02]  /*5c00*/  UIADD3 UR9, UPT, UPT, -UR6, URZ, URZ ;  /* 0x000000ff06097290 */ /* 0x000fe4000fffe1ff */
[----:B------:R-:W-:Y:S02]  /*5c10*/  @!UP0 USHF.R.U32.HI UR4, URZ, UR41, UR4 ;  /* 0x00000029ff048299 */ /* 0x000fe40008011604 */
[----:B------:R-:W-:Y:S02]  /*5c20*/  UIMAD UR10, UR42, UR10, UR6 ;  /* 0x0000000a2a0a72a4 */ /* 0x000fe4000f8e0206 */
[----:B------:R-:W-:Y:S04]  /*5c30*/  @!UP0 USEL UR4, UR5, UR4, !UP2 ;  /* 0x0000000405048287 */ /* 0x000fe8000d000000 */
[----:B------:R-:W-:Y:S02]  /*5c40*/  @!UP0 UIMAD UR10, UR7, UR10, UR4 ;  /* 0x0000000a070a82a4 */ /* 0x000fe4000f8e0204 */
[----:B------:R-:W-:Y:S02]  /*5c50*/  @!UP0 UIADD3 UR11, UPT, UPT, UR11, -UR4, URZ ;  /* 0x800000040b0b8290 */ /* 0x000fe4000fffe0ff */
[----:B------:R-:W-:Y:S02]  /*5c60*/  UIMAD UR7, UR43, UR8, UR38 ;  /* 0x000000082b0772a4 */ /* 0x000fe4000f8e0226 */
[----:B------:R-:W-:Y:S02]  /*5c70*/  @!UP0 UIMAD UR6, UR11, UR42, UR5 ;  /* 0x0000002a0b0682a4 */ /* 0x000fe4000f8e0205 */
[----:B------:R-:W-:Y:S01]  /*5c80*/  UIMAD UR4, UR54, UR9, UR37 ;  /* 0x00000009360472a4 */ /* 0x000fe2000f8e0225 */
[----:B------:R-:W-:Y:S02]  /*5c90*/  @!UP0 UMOV UR5, UR10 ;  /* 0x0000000a00058c82 */ /* 0x000fe40008000000 */
[----:B------:R-:W-:Y:S02]  /*5ca0*/  UIMAD UR38, UR5, UR43, UR7 ;  /* 0x0000002b052672a4 */ /* 0x000fe4000f8e0207 */
[----:B------:R-:W-:Y:S11]  /*5cb0*/  UIMAD UR37, UR6, UR54, UR4 ;  /* 0x00000036062572a4 */ /* 0x000ff6000f8e0204 */
[----:B------:R-:W-:Y:S01]  /*5cc0*/  @!UPT UIADD3 URZ, UPT, UPT, URZ, URZ, URZ ;  /* 0x000000fffffff290 */ /* 0x000fe2000fffe0ff */
.L_x_102:
[----:B------:R-:W-:Y:S01]  /*5cd0*/  UISETP.NE.AND UP0, UPT, UR39, 0x1, UPT ;  /* 0x000000012700788c */ /* 0x000fe2000bf05270 */
[----:B------:R-:W-:Y:S01]  /*5ce0*/  IADD3 R145, PT, PT, R145, 0x1, RZ ;  /* 0x0000000191917810 */ /* 0x000fe20007ffe0ff */
[----:B------:R-:W-:Y:S02]  /*5cf0*/  USHF.L.U32 UR50, UR20, 0x7, URZ ;  /* 0x0000000714327899 */ /* 0x000fe400080006ff */
[----:B------:R-:W-:Y:S07]  /*5d00*/  USHF.L.U32 UR49, UR30, 0x7, URZ ;  /* 0x000000071e317899 */ /* 0x000fee00080006ff */
[----:B------:R-:W2:Y:S01]  /*5d10*/  @!UP0 LDCU.128 UR12, c[0x0][0xb10] ;  /* 0x00016200ff0c87ac */ /* 0x000ea20008000c00 */
[----:B------:R-:W3:Y:S01]  /*5d20*/  @!UP0 LDCU UR5, c[0x0][0xb0c] ;  /* 0x00016180ff0587ac */ /* 0x000ee20008000800 */
[----:B------:R-:W4:Y:S01]  /*5d30*/  @!UP0 LDCU UR10, c[0x0][0xb20] ;  /* 0x00016400ff0a87ac */ /* 0x000f220008000800 */
[----:B--2---:R-:W-:Y:S02]  /*5d40*/  UIMAD.WIDE.U32 UR8, UR38, UR12, URZ ;  /* 0x0000000c260872a5 */ /* 0x004fe4000f8e00ff */
[----:B------:R-:W-:Y:S02]  /*5d50*/  UIMAD.WIDE.U32 UR6, UR37, UR15, URZ ;  /* 0x0000000f250672a5 */ /* 0x000fe4000f8e00ff */
[----:B------:R-:W-:Y:S03]  /*5d60*/  @!UP0 UISETP.NE.AND UP1, UPT, UR14, 0x1, UPT ;  /* 0x000000010e00888c */ /* 0x000fe6000bf25270 */
[----:B------:R-:W-:Y:S01]  /*5d70*/  @!UP0 UMOV UR4, UR9 ;  /* 0x0000000900048c82 */ /* 0x000fe20008000000 */
[----:B---3--:R-:W-:Y:S02]  /*5d80*/  @!UP0 UISETP.NE.AND UP2, UPT, UR5, 0x1, UPT ;  /* 0x000000010500888c */ /* 0x008fe4000bf45270 */
[----:B------:R-:W-:Y:S01]  /*5d90*/  @!UP0 USHF.R.U32.HI UR4, URZ, UR13, UR4 ;  /* 0x0000000dff048299 */ /* 0x000fe20008011604 */
[----:B------:R-:W-:Y:S02]  /*5da0*/  @!UP0 UMOV UR6, UR7 ;  /* 0x0000000700068c82 */ /* 0x000fe40008000000 */
[----:B----4-:R-:W-:Y:S02]  /*5db0*/  @!UP0 USHF.R.U32.HI UR6, URZ, UR10, UR6 ;  /* 0x0000000aff068299 */ /* 0x010fe40008011606 */
[----:B------:R-:W-:Y:S02]  /*5dc0*/  @!UP0 USEL UR7, UR38, UR4, !UP2 ;  /* 0x0000000426078287 */ /* 0x000fe4000d000000 */
[----:B------:R-:W-:Y:S04]  /*5dd0*/  @!UP0 USEL UR6, UR37, UR6, !UP1 ;  /* 0x0000000625068287 */ /* 0x000fe8000c800000 */
[----:B------:R-:W-:Y:S02]  /*5de0*/  @!UP0 UIADD3 UR4, UPT, UPT, -UR7, UR6, URZ ;  /* 0x0000000607048290 */ /* 0x000fe4000fffe1ff */
[----:B------:R-:W-:Y:S02]  /*5df0*/  @!UP0 UIADD3 UR6, UPT, UPT, UR7, -UR6, URZ ;  /* 0x8000000607068290 */ /* 0x000fe4000fffe0ff */
[----:B------:R-:W-:Y:S02]  /*5e00*/  @!UP0 UIMAD UR38, UR4, UR5, UR38 ;  /* 0x00000005042682a4 */ /* 0x000fe4000f8e0226 */
[----:B------:R-:W-:Y:S02]  /*5e10*/  @!UP0 UIMAD UR37, UR6, UR14, UR37 ;  /* 0x0000000e062582a4 */ /* 0x000fe4000f8e0225 */
[----:B------:R-:W-:Y:S09]  /*5e20*/  ULOP3.LUT UP0, URZ, UR62, 0x1b0, URZ, 0xc0, !UPT ;  /* 0x000001b03eff7892 */ /* 0x000ff2000f80c0ff */
[----:B------:R-:W-:Y:S05]  /*5e30*/  BRA.U !UP0, `(.L_x_103) ;  /* 0x0000000108407547 */ /* 0x000fea000b800000 */
[----:B------:R-:W2:Y:S01]  /*5e40*/  LDCU.64 UR8, c[0x4][0x80] ;  /* 0x01001000ff0877ac */ /* 0x000ea20008000a00 */
[----:B------:R-:W-:Y:S01]  /*5e50*/  MOV R3, 0x0 ;  /* 0x0000000000037802 */ /* 0x000fe20000000f00 */
[----:B------:R-:W-:Y:S02]  /*5e60*/  HFMA2 R12, -RZ, RZ, 0, 5.9604644775390625e-08 ;  /* 0x00000001ff0c7431 */ /* 0x000fe400000001ff */
[----:B------:R-:W-:Y:S02]  /*5e70*/  IMAD.MOV.U32 R8, RZ, RZ, 0x70 ;  /* 0x00000070ff087424 */ /* 0x000fe400078e00ff */
[----:B------:R-:W-:Y:S01]  /*5e80*/  IMAD.MOV.U32 R13, RZ, RZ, RZ ;  /* 0x000000ffff0d7224 */ /* 0x000fe200078e00ff */
[----:B------:R-:W3:Y:S01]  /*5e90*/  LDCU.64 UR6, c[0x4][0x88] ;  /* 0x01001100ff0677ac */ /* 0x000ee20008000a00 */
[----:B------:R-:W4:Y:S01]  /*5ea0*/  LDC.64 R2, c[0x4][R3] ;  /* 0x0100000003027b82 */ /* 0x000f220000000a00 */
[----:B------:R-:W1:Y:S01]  /*5eb0*/  LDCU.64 UR4, c[0x4][0x8] ;  /* 0x01000100ff0477ac */ /* 0x000e620008000a00 */
[----:B--2---:R-:W-:Y:S01]  /*5ec0*/  MOV R5, UR9 ;  /* 0x0000000900057c02 */ /* 0x004fe20008000f00 */
[----:B------:R-:W-:Y:S01]  /*5ed0*/  IMAD.U32 R4, RZ, RZ, UR8 ;  /* 0x00000008ff047e24 */ /* 0x000fe2000f8e00ff */
[----:B---3--:R-:W-:Y:S01]  /*5ee0*/  MOV R7, UR7 ;  /* 0x0000000700077c02 */ /* 0x008fe20008000f00 */
[----:B------:R-:W-:Y:S01]  /*5ef0*/  IMAD.U32 R6, RZ, RZ, UR6 ;  /* 0x00000006ff067e24 */ /* 0x000fe2000f8e00ff */
[----:B-1----:R-:W-:Y:S01]  /*5f00*/  MOV R11, UR5 ;  /* 0x00000005000b7c02 */ /* 0x002fe20008000f00 */
[----:B------:R-:W-:Y:S02]  /*5f10*/  IMAD.U32 R10, RZ, RZ, UR4 ;  /* 0x00000004ff0a7e24 */ /* 0x000fe4000f8e00ff */
[----:B------:R-:W-:Y:S07]  /*5f20*/  LEPC R20, `(.L_x_103) ;  /* 0x000000001014794e */ /* 0x000fee0000000000 */
[----:B----45:R-:W-:Y:S05]  /*5f30*/  CALL.ABS.NOINC R2 ;  /* 0x0000000002007343 */ /* 0x030fea0003c00000 */
.L_x_103:
[----:B------:R-:W-:Y:S01]  /*5f40*/  LOP3.LUT P0, RZ, R153, 0x1b0, RZ, 0xc0, !PT ;  /* 0x000001b099ff7812 */ /* 0x000fe2000780c0ff */
[----:B------:R-:W-:Y:S11]  /*5f50*/  BSSY.RECONVERGENT B6, `(.L_x_104) ;  /* 0x0000013000067945 */ /* 0x000ff60003800200 */
[----:B------:R-:W-:Y:S01]  /*5f60*/  @!UPT UIADD3 URZ, UPT, UPT, URZ, URZ, URZ ;  /* 0x000000fffffff290 */ /* 0x000fe2000fffe0ff */
[----:B------:R-:W-:Y:S05]  /*5f70*/  @!P0 BRA `(.L_x_105) ;  /* 0x0000000000408947 */ /* 0x000fea0003800000 */
        /* <DEDUP_REMOVED lines=16> */
.L_x_105:
[----:B------:R-:W-:Y:S05]  /*6080*/  BSYNC.RECONVERGENT B6 ;  /* 0x0000000000067941 */ /* 0x000fea0003800200 */
.L_x_104:
[----:B------:R-:W-:Y:S01]  /*6090*/  R2UR UR4, R143 ;  /* 0x000000008f0472ca */ /* 0x000fe200000e0000 */
[----:B------:R-:W-:Y:S01]  /*60a0*/  UISETP.NE.U32.AND UP0, UPT, UR60, URZ, UPT ;  /* 0x000000ff3c00728c */ /* 0x000fe2000bf05070 */
[----:B------:R-:W-:Y:S02]  /*60b0*/  ISETP.NE.U32.AND P4, PT, R138, RZ, PT ;  /* 0x000000ff8a00720c */ /* 0x000fe40003f85070 */
[----:B------:R-:W-:Y:S01]  /*60c0*/  ISETP.NE.U32.AND P2, PT, RZ, UR56, PT ;  /* 0x00000038ff007c0c */ /* 0x000fe2000bf45070 */
[----:B------:R-:W-:Y:S01]  /*60d0*/  UISETP.NE.AND.EX UP1, UPT, UR61, URZ, UPT, UP0 ;  /* 0x000000ff3d00728c */ /* 0x000fe2000bf25300 */
[----:B------:R-:W-:Y:S01]  /*60e0*/  ISETP.NE.AND.EX P4, PT, R139, RZ, PT, P4 ;  /* 0x000000ff8b00720c */ /* 0x000fe20003f85340 */
[----:B------:R-:W-:Y:S01]  /*60f0*/  UPLOP3.LUT UP0, UPT, UPT, UPT, UPT, 0x40, 0x4 ;  /* 0x000000000004789c */ /* 0x000fe20003f0e870 */
[----:B------:R-:W-:Y:S05]  /*6100*/  ISETP.NE.AND.EX P2, PT, RZ, UR57, PT, P2 ;  /* 0x00000039ff007c0c */ /* 0x000fea000bf45320 */
[----:B------:R-:W-:Y:S06]  /*6110*/  UISETP.NE.AND UP2, UPT, UR4, URZ, UPT ;  /* 0x000000ff0400728c */ /* 0x000fec000bf45270 */
[----:B------:R-:W-:Y:S05]  /*6120*/  PLOP3.LUT P1, PT, PT, PT, UP2, 0x80, 0x8 ;  /* 0x000000000008781c */ /* 0x000fea0003f2f028 */
[----:B------:R-:W-:Y:S06]  /*6130*/  @UP2 UPLOP3.LUT UP0, UPT, UPT, UPT, UP1, 0x80, 0x8 ;  /* 0x000000000008289c */ /* 0x000fec0003f0f010 */
[----:B------:R-:W-:Y:S01]  /*6140*/  PLOP3.LUT P0, PT, PT, PT, UP0, 0x80, 0x8 ;  /* 0x000000000008781c */ /* 0x000fe20003f0f008 */
[----:B------:R-:W-:Y:S01]  /*6150*/  @!UPT UIADD3 URZ, UPT, UPT, URZ, URZ, URZ ;  /* 0x000000fffffff290 */ /* 0x000fe2000fffe0ff */
[----:B------:R-:W-:Y:S11]  /*6160*/  BRA.U !UP1, `(.L_x_106) ;  /* 0x00000001093c7547 */ /* 0x000ff6000b800000 */
[----:B------:R-:W-:Y:S01]  /*6170*/  UISETP.NE.U32.AND UP0, UPT, UR56, URZ, UPT ;  /* 0x000000ff3800728c */ /* 0x000fe2000bf05070 */
[----:B-1----:R-:W-:Y:S01]  /*6180*/  HFMA2 R0, -RZ, RZ, 0, 5.9604644775390625e-08 ;  /* 0x00000001ff007431 */ /* 0x002fe200000001ff */
[----:B------:R-:W1:Y:S01]  /*6190*/  LDCU.64 UR8, c[0x0][0x358] ;  /* 0x00006b00ff0877ac */ /* 0x000e620008000a00 */
[----:B------:R-:W-:Y:S01]  /*61a0*/  IMAD.MOV.U32 R140, RZ, RZ, 0x1 ;  /* 0x00000001ff8c7424 */ /* 0x000fe200078e00ff */
[----:B------:R-:W-:Y:S06]  /*61b0*/  UISETP.NE.AND.EX UP0, UPT, UR57, URZ, UPT, UP0 ;  /* 0x000000ff3900728c */ /* 0x000fec000bf05300 */
[----:B------:R-:W-:Y:S05]  /*61c0*/  PLOP3.LUT P3, PT, PT, PT, UP0, 0x80, 0x8 ;  /* 0x000000000008781c */ /* 0x000fea0003f6f008 */
[----:B------:R-:W2:Y:S01]  /*61d0*/  @UP0 LDCU.64 UR4, c[0x0][0x888] ;  /* 0x00011100ff0407ac */ /* 0x000ea20008000a00 */
[----:B------:R-:W-:Y:S07]  /*61e0*/  @UP0 UIMAD UR6, UR36, UR60, URZ ;  /* 0x0000003c240602a4 */ /* 0x000fee000f8e02ff */
[----:B------:R-:W-:Y:S01]  /*61f0*/  @!P3 PRMT R140, R0, 0x7610, R140 ;  /* 0x00007610008cb816 */ /* 0x000fe2000000008c */
[----:B--2---:R-:W-:Y:S06]  /*6200*/  @UP0 UIMAD.WIDE UR4, UR6, 0x4, UR4 ;  /* 0x00000004060408a5 */ /* 0x004fec000f8e0204 */
[----:B------:R-:W-:Y:S01]  /*6210*/  IMAD.U32 R2, RZ, RZ, UR4 ;  /* 0x00000004ff027e24 */ /* 0x000fe2000f8e00ff */
[----:B------:R-:W-:Y:S04]  /*6220*/  MOV R3, UR5 ;  /* 0x0000000500037c02 */ /* 0x000fe80008000f00 */
[----:B------:R-:W2:Y:S01]  /*6230*/  @!UP0 LDCU UR4, c[0x0][0x880] ;  /* 0x00011000ff0487ac */ /* 0x000ea20008000800 */
[----:B-1---5:R3:W5:Y:S02]  /*6240*/  @P3 LDG.E R72, desc[UR8][R2.64] ;  /* 0x0000000802483981 */ /* 0x022764000c1e1900 */
[----:B--23--:R-:W-:Y:S02]  /*6250*/  @!P3 IMAD.U32 R72, RZ, RZ, UR4 ;  /* 0x00000004ff48be24 */ /* 0x00cfe4000f8e00ff */
.L_x_106:
[----:B------:R-:W-:Y:S05]  /*6260*/  @!P4 BRA `(.L_x_107) ;  /* 0x000000000024c947 */ /* 0x000fea0003800000 */
[----:B------:R-:W-:Y:S01]  /*6270*/  ISETP.NE.U32.AND P3, PT, R136, RZ, PT ;  /* 0x000000ff8800720c */ /* 0x000fe20003f65070 */
[----:B------:R-:W2:Y:S03]  /*6280*/  LDCU.64 UR4, c[0x0][0x358] ;  /* 0x00006b00ff0477ac */ /* 0x000ea60008000a00 */
[----:B------:R-:W-:Y:S11]  /*6290*/  ISETP.NE.AND.EX P3, PT, R137, RZ, PT, P3 ;  /* 0x000000ff8900720c */ /* 0x000ff60003f65330 */
[----:B------:R-:W-:Y:S02]  /*62a0*/  @!UPT UIADD3 URZ, UPT, UPT, URZ, URZ, URZ ;  /* 0x000000fffffff290 */ /* 0x000fe4000fffe0ff */
[----:B------:R-:W3:Y:S01]  /*62b0*/  @P3 LDC.64 R2, c[0x0][0x8a8] ;  /* 0x00022a00ff023b82 */ /* 0x000ee20000000a00 */
[----:B-1----:R-:W-:Y:S04]  /*62c0*/  @P3 IMAD R0, R138, UR36, RZ ;  /* 0x000000248a003c24 */ /* 0x002fe8000f8e02ff */
[----:B---3--:R-:W-:Y:S05]  /*62d0*/  @P3 IMAD.WIDE R2, R0, 0x4, R2 ;  /* 0x0000000400023825 */ /* 0x008fea00078e0202 */
[----:B--2--5:R2:W5:Y:S02]  /*62e0*/  @P3 LDG.E R70, desc[UR4][R2.64] ;  /* 0x0000000402463981 */ /* 0x024564000c1e1900 */
[----:B--2---:R-:W3:Y:S02]  /*62f0*/  @!P3 LDC R70, c[0x0][0x8a0] ;  /* 0x00022800ff46bb82 */ /* 0x004ee40000000800 */
.L_x_107:
[----:B-----5:R-:W-:Y:S01]  /*6300*/  ISETP.NE.AND P4, PT, R72, RZ, PT ;  /* 0x000000ff4800720c */ /* 0x020fe20003f85270 */
[----:B------:R-:W-:Y:S01]  /*6310*/  BSSY B1, `(.L_x_108) ;  /* 0x0000048000017945 */ /* 0x000fe20003800000 */
[----:B------:R-:W-:Y:S01]  /*6320*/  SEL R7, RZ, 0xffffffff, P2 ;  /* 0xffffffffff077807 */ /* 0x000fe20001000000 */
[----:B------:R-:W-:Y:S01]  /*6330*/  IMAD.MOV.U32 R78, RZ, RZ, 0x1 ;  /* 0x00000001ff4e7424 */ /* 0x000fe200078e00ff */
[----:B------:R-:W-:Y:S01]  /*6340*/  LOP3.LUT P3, RZ, R140, 0xff, RZ, 0xc0, !PT ;  /* 0x000000ff8cff7812 */ /* 0x000fe2000786c0ff */
[----:B------:R-:W-:Y:S01]  /*6350*/  IMAD R71, R68, 0x80, R69 ;  /* 0x0000008044477824 */ /* 0x000fe200078e0245 */
[----:B-1----:R-:W-:Y:S02]  /*6360*/  @P1 SEL R0, RZ, 0xffffffff, P4 ;  /* 0xffffffffff001807 */ /* 0x002fe40002000000 */
[----:B------:R-:W-:Y:S02]  /*6370*/  CS2R R98, SRZ ;  /* 0x0000000000627805 */ /* 0x000fe4000001ff00 */
[----:B------:R-:W-:Y:S02]  /*6380*/  LEA R3, R148, UR44, 0x3 ;  /* 0x0000002c94037c11 */ /* 0x000fe4000f8e18ff */
[----:B------:R-:W-:Y:S02]  /*6390*/  CS2R R96, SRZ ;  /* 0x0000000000607805 */ /* 0x000fe4000001ff00 */
[----:B------:R-:W-:Y:S02]  /*63a0*/  @P0 SEL R0, R7, R0, !P3 ;  /* 0x0000000007000207 */ /* 0x000fe40005800000 */
[----:B------:R-:W-:Y:S02]  /*63b0*/  CS2R R94, SRZ ;  /* 0x00000000005e7805 */ /* 0x000fe4000001ff00 */
[----:B------:R-:W-:Y:S02]  /*63c0*/  LEA R144, R68, UR44, 0x3 ;  /* 0x0000002c44907c11 */ /* 0x000fe4000f8e18ff */
[----:B------:R-:W-:Y:S02]  /*63d0*/  CS2R R92, SRZ ;  /* 0x00000000005c7805 */ /* 0x000fe4000001ff00 */
[----:B------:R-:W-:Y:S02]  /*63e0*/  @P1 LOP3.LUT R0, R0, 0x1, RZ, 0xc0, !PT ;  /* 0x0000000100001812 */ /* 0x000fe400078ec0ff */
[----:B------:R-:W-:Y:S02]  /*63f0*/  CS2R R86, SRZ ;  /* 0x0000000000567805 */ /* 0x000fe4000001ff00 */
[----:B------:R-:W-:Y:S02]  /*6400*/  SHF.L.U32 R5, R149, 0x1f, RZ ;  /* 0x0000001f95057819 */ /* 0x000fe400000006ff */
[----:B------:R-:W-:Y:S02]  /*6410*/  CS2R R84, SRZ ;  /* 0x0000000000547805 */ /* 0x000fe4000001ff00 */
[----:B------:R-:W-:Y:S02]  /*6420*/  ISETP.NE.U32.OR P6, PT, R0, 0x1, !P1 ;  /* 0x000000010000780c */ /* 0x000fe40004fc5470 */
[----:B------:R-:W-:Y:S02]  /*6430*/  CS2R R82, SRZ ;  /* 0x0000000000527805 */ /* 0x000fe4000001ff00 */
[----:B------:R-:W-:Y:S02]  /*6440*/  PLOP3.LUT P2, PT, PT, PT, UP1, 0x80, 0x8 ;  /* 0x000000000008781c */ /* 0x000fe40003f4f018 */
[----:B------:R-:W-:Y:S02]  /*6450*/  CS2R R80, SRZ ;  /* 0x0000000000507805 */ /* 0x000fe4000001ff00 */
[----:B------:R-:W-:Y:S02]  /*6460*/  SEL R0, RZ, 0xffffffff, P4 ;  /* 0xffffffffff007807 */ /* 0x000fe40002000000 */
[----:B------:R-:W-:Y:S03]  /*6470*/  P2R R88, PR, RZ, 0x40 ;  /* 0x00000040ff587803 */ /* 0x000fe60000000000 */
[----:B------:R-:W-:Y:S04]  /*6480*/  @P6 SHF.L.U32 R2, R146, 0x1f, RZ ;  /* 0x0000001f92026819 */ /* 0x000fe800000006ff */
[----:B------:R-:W-:Y:S01]  /*6490*/  @P2 SEL R0, R7, R0, !P3 ;  /* 0x0000000007002207 */ /* 0x000fe20005800000 */
[----:B------:R-:W1:Y:S03]  /*64a0*/  @P6 SYNCS.PHASECHK.TRANS64.TRYWAIT P1, [R3+URZ+0x80], R2 ;  /* 0x00008002030065a7 */ /* 0x000e6600080211ff */
[----:B------:R-:W-:Y:S04]  /*64b0*/  LOP3.LUT R0, R0, 0x1, RZ, 0xc0, !PT ;  /* 0x0000000100007812 */ /* 0x000fe800078ec0ff */
[----:B------:R-:W-:Y:S04]  /*64c0*/  ISETP.NE.U32.AND P5, PT, R0, 0x1, PT ;  /* 0x000000010000780c */ /* 0x000fe80003fa5070 */
[----:B------:R-:W-:Y:S01]  /*64d0*/  P2R R79, PR, RZ, 0x20 ;  /* 0x00000020ff4f7803 */ /* 0x000fe20000000000 */
[----:B------:R2:W4:Y:S01]  /*64e0*/  SYNCS.PHASECHK.TRANS64.TRYWAIT P0, [R144+URZ+0xd0], R5 ;  /* 0x0000d005900075a7 */ /* 0x00052200080011ff */
[----:B-1----:R-:W-:Y:S01]  /*64f0*/  @P6 SEL R78, RZ, 0x1, !P1 ;  /* 0x00000001ff4e6807 */ /* 0x002fe20004800000 */
[----:B--2---:R-:W-:Y:S06]  /*6500*/  @!P6 BRA `(.L_x_109) ;  /* 0x0000000000a0e947 */ /* 0x004fec0003800000 */
[----:B------:R-:W-:Y:S01]  /*6510*/  @P5 IMAD R7, R148, 0x2000, R135 ;  /* 0x0000200094075824 */ /* 0x000fe200078e0287 */
[----:B------:R-:W-:Y:S01]  /*6520*/  ISETP.NE.AND P1, PT, R78, RZ, PT ;  /* 0x000000ff4e00720c */ /* 0x000fe20003f25270 */
[----:B------:R-:W-:Y:S01]  /*6530*/  BSSY B0, `(.L_x_110) ;  /* 0x0000011000007945 */ /* 0x000fe20003800000 */
[----:B------:R-:W-:Y:S01]  /*6540*/  CS2R R82, SRZ ;  /* 0x0000000000527805 */ /* 0x000fe2000001ff00 */
[----:B------:R-:W-:Y:S01]  /*6550*/  @P5 VIADD R9, R7, UR44 ;  /* 0x0000002c07095c36 */ /* 0x000fe20008000000 */
[----:B------:R-:W-:Y:S02]  /*6560*/  CS2R R80, SRZ ;  /* 0x0000000000507805 */ /* 0x000fe4000001ff00 */
[----:B------:R-:W-:Y:S02]  /*6570*/  CS2R R86, SRZ ;  /* 0x0000000000567805 */ /* 0x000fe4000001ff00 */
[----:B------:R-:W-:Y:S01]  /*6580*/  CS2R R84, SRZ ;  /* 0x0000000000547805 */ /* 0x000fe2000001ff00 */
[--C-:B------:R-:W-:Y:S01]  /*6590*/  @P5 IMAD.IADD R6, R152, 0x1, R9.reuse ;  /* 0x0000000198065824 */ /* 0x100fe200078e0209 */
[----:B------:R-:W-:Y:S01]  /*65a0*/  CS2R R94, SRZ ;  /* 0x00000000005e7805 */ /* 0x000fe2000001ff00 */
[--C-:B------:R-:W-:Y:S01]  /*65b0*/  @P5 IMAD.IADD R4, R151, 0x1, R9.reuse ;  /* 0x0000000197045824 */ /* 0x100fe200078e0209 */
[----:B------:R-:W-:Y:S01]  /*65c0*/  CS2R R92, SRZ ;  /* 0x00000000005c7805 */ /* 0x000fe2000001ff00 */
[----:B------:R-:W-:Y:S01]  /*65d0*/  @P5 IMAD R2, R150, 0x10, R9 ;  /* 0x0000001096025824 */ /* 0x000fe200078e0209 */
[----:B------:R-:W-:Y:S02]  /*65e0*/  CS2R R98, SRZ ;  /* 0x0000000000627805 */ /* 0x000fe4000001ff00 */
[----:B------:R-:W-:Y:S01]  /*65f0*/  CS2R R96, SRZ ;  /* 0x0000000000607805 */ /* 0x000fe2000001ff00 */
[----:B------:R-:W-:Y:S06]  /*6600*/  @P1 BRA `(.L_x_111) ;  /* 0x00000000000c1947 */ /* 0x000fec0003800000 */
[----:B------:R-:W-:Y:S04]  /*6610*/  SHF.L.U32 R0, R146, 0x1f, RZ ;  /* 0x0000001f92007819 */ /* 0x000fe800000006ff */
[----:B------:R-:W1:Y:S02]  /*6620*/  SYNCS.PHASECHK.TRANS64.TRYWAIT P1, [R3+URZ+0x80], R0 ;  /* 0x00008000030075a7 */ /* 0x000e6400080211ff */
[----:B-1----:R-:W-:Y:S05]  /*6630*/  @!P1 BRA `(.L_x_112) ;  /* 0x00000038000c9947 */ /* 0x002fea0003800000 */
.L_x_111:
[----:B------:R-:W-:Y:S05]  /*6640*/  BSYNC B0 ;  /* 0x0000000000007941 */ /* 0x000fea0003800000 */
.L_x_110:
[----:B------:R-:W-:Y:S01]  /*6650*/  ISETP.NE.AND P1, PT, R79, RZ, PT ;  /* 0x000000ff4f00720c */ /* 0x000fe20003f25270 */
[----:B-1----:R-:W-:Y:S02]  /*6660*/  VIADD R3, R3, 0x90 ;  /* 0x0000009003037836 */ /* 0x002fe40000000000 */
[----:B------:R-:W-:Y:S02]  /*6670*/  IMAD.U32 R0, RZ, RZ, UR46 ;  /* 0x0000002eff007e24 */ /* 0x000fe4000f8e00ff */
[----:B------:R-:W-:Y:S03]  /*6680*/  VIADD R148, R148, 0x1 ;  /* 0x0000000194947836 */ /* 0x000fe60000000000 */
[----:B------:R-:W-:Y:S05]  /*6690*/  PRMT R0, R0, 0x654, R3 ;  /* 0x0000065400007816 */ /* 0x000fea0000000003 */
[----:B------:R1:W2:Y:S04]  /*66a0*/  @P1 LDS.128 R80, [R7+UR44+0x200] ;  /* 0x0002002c07501984 */ /* 0x0002a80008000c00 */
[----:B------:R1:W1:Y:S04]  /*66b0*/  @P1 LDS.128 R84, [R6+0x200] ;  /* 0x0002000006541984 */ /* 0x0002680000000c00 */
[----:B------:R1:W1:Y:S04]  /*66c0*/  @P1 LDS.128 R92, [R4+0x200] ;  /* 0x00020000045c1984 */ /* 0x0002680000000c00 */
[----:B------:R1:W1:Y:S01]  /*66d0*/  @P1 LDS.128 R96, [R2+0x200] ;  /* 0x0002000002601984 */ /* 0x0002620000000c00 */
[C---:B------:R-:W-:Y:S01]  /*66e0*/  ISETP.NE.AND P1, PT, R148.reuse, 0x2, PT ;  /* 0x000000029400780c */ /* 0x040fe20003f25270 */
[----:B------:R-:W-:Y:S01]  /*66f0*/  @!PT LDS RZ, [RZ] ;  /* 0x00000000fffff984 */ /* 0x000fe20000000800 */
[----:B------:R-:W-:Y:S01]  /*6700*/  @!PT LDS RZ, [RZ] ;  /* 0x00000000fffff984 */ /* 0x000fe20000000800 */
[----:B------:R-:W-:Y:S01]  /*6710*/  @!PT LDS RZ, [RZ] ;  /* 0x00000000fffff984 */ /* 0x000fe20000000800 */
[----:B------:R-:W-:Y:S01]  /*6720*/  @!PT LDS RZ, [RZ] ;  /* 0x00000000fffff984 */ /* 0x000fe20000000800 */
[----:B------:R5:W-:Y:S06]  /*6730*/  MEMBAR.ALL.CTA ;  /* 0x0000000000007992 */ /* 0x000bec0000008000 */
[----:B-----5:R-:W5:Y:S01]  /*6740*/  FENCE.VIEW.ASYNC.S ;  /* 0x00000000000073c6 */ /* 0x020f620000000000 */
[----:B------:R-:W-:Y:S02]  /*6750*/  SEL R3, RZ, 0x1, P1 ;  /* 0x00000001ff037807 */ /* 0x000fe40000800000 */
[----:B------:R-:W-:Y:S02]  /*6760*/  SEL R148, R148, RZ, P1 ;  /* 0x000000ff94947207 */ /* 0x000fe40000800000 */
[----:B------:R-:W-:Y:S01]  /*6770*/  LOP3.LUT R146, R146, R3, RZ, 0x3c, !PT ;  /* 0x0000000392927212 */ /* 0x000fe200078e3cff */
[----:B-----5:R1:W-:Y:S06]  /*6780*/  SYNCS.ARRIVE.TRANS64.RED.A1T0 RZ, [R0+URZ], RZ ;  /* 0x000000ff00ff79a7 */ /* 0x0203ec00081004ff */
.L_x_109:
[----:B------:R-:W-:Y:S05]  /*6790*/  BSYNC B1 ;  /* 0x0000000000017941 */ /* 0x000fea0003800000 */
.L_x_108:
[----:B-1----:R-:W-:Y:S04]  /*67a0*/  SHF.R.U32.HI R0, RZ, 0x15, R71 ;  /* 0x00000015ff007819 */ /* 0x002fe80000011647 */
[----:B------:R-:W-:Y:S01]  /*67b0*/  LOP3.LUT P1, RZ, R0, 0x3, R141, 0x48, !PT ;  /* 0x0000000300ff7812 */ /* 0x000fe2000782488d */
[----:B------:R-:W-:Y:S01]  /*67c0*/  @!UPT UIADD3 URZ, UPT, UPT, URZ, URZ, URZ ;  /* 0x000000fffffff290 */ /* 0x000fe2000fffe0ff */
[----:B----4-:R-:W-:Y:S11]  /*67d0*/  @P0 BRA `(.L_x_113) ;  /* 0x0000000000080947 */ /* 0x010ff60003800000 */
[----:B------:R-:W1:Y:S02]  /*67e0*/  SYNCS.PHASECHK.TRANS64.TRYWAIT P0, [R144+URZ+0xd0], R5 ;  /* 0x0000d005900075a7 */ /* 0x000e6400080011ff */
[----:B-1----:R-:W-:Y:S05]  /*67f0*/  @!P0 BRA `(.L_x_114) ;  /* 0x0000003400b08947 */ /* 0x002fea0003800000 */
.L_x_113:
[----:B------:R-:W-:Y:S05]  /*6800*/  @!P1 BRA `(.L_x_115) ;  /* 0x0000000000409947 */ /* 0x000fea0003800000 */
[----:B------:R-:W1:Y:S01]  /*6810*/  LDCU.64 UR8, c[0x4][0x70] ;  /* 0x01000e00ff0877ac */ /* 0x000e620008000a00 */
[----:B------:R-:W-:Y:S01]  /*6820*/  MOV R3, 0x0 ;  /* 0x0000000000037802 */ /* 0x000fe20000000f00 */
[----:B------:R-:W-:Y:S02]  /*6830*/  HFMA2 R12, -RZ, RZ, 0, 5.9604644775390625e-08 ;  /* 0x00000001ff0c7431 */ /* 0x000fe400000001ff */
[----:B------:R-:W-:Y:S02]  /*6840*/  IMAD.MOV.U32 R8, RZ, RZ, 0x192 ;  /* 0x00000192ff087424 */ /* 0x000fe400078e00ff */
[----:B------:R-:W-:Y:S01]  /*6850*/  IMAD.MOV.U32 R13, RZ, RZ, RZ ;  /* 0x000000ffff0d7224 */ /* 0x000fe200078e00ff */
[----:B------:R-:W4:Y:S01]  /*6860*/  LDCU.64 UR6, c[0x4][0x78] ;  /* 0x01000f00ff0677ac */ /* 0x000f220008000a00 */
[----:B------:R-:W2:Y:S01]  /*6870*/  LDC.64 R2, c[0x4][R3] ;  /* 0x0100000003027b82 */ /* 0x000ea20000000a00 */
[----:B------:R-:W5:Y:S01]  /*6880*/  LDCU.64 UR4, c[0x4][0x10] ;  /* 0x01000200ff0477ac */ /* 0x000f620008000a00 */
[----:B-1----:R-:W-:Y:S01]  /*6890*/  MOV R5, UR9 ;  /* 0x0000000900057c02 */ /* 0x002fe20008000f00 */
[----:B------:R-:W-:Y:S01]  /*68a0*/  IMAD.U32 R4, RZ, RZ, UR8 ;  /* 0x00000008ff047e24 */ /* 0x000fe2000f8e00ff */
[----:B----4-:R-:W-:Y:S01]  /*68b0*/  MOV R7, UR7 ;  /* 0x0000000700077c02 */ /* 0x010fe20008000f00 */
[----:B------:R-:W-:Y:S01]  /*68c0*/  IMAD.U32 R6, RZ, RZ, UR6 ;  /* 0x00000006ff067e24 */ /* 0x000fe2000f8e00ff */
[----:B-----5:R-:W-:Y:S01]  /*68d0*/  MOV R11, UR5 ;  /* 0x00000005000b7c02 */ /* 0x020fe20008000f00 */
[----:B------:R-:W-:Y:S02]  /*68e0*/  IMAD.U32 R10, RZ, RZ, UR4 ;  /* 0x00000004ff0a7e24 */ /* 0x000fe4000f8e00ff */
[----:B------:R-:W-:Y:S07]  /*68f0*/  LEPC R20, `(.L_x_115) ;  /* 0x000000001014794e */ /* 0x000fee0000000000 */
[----:B--23--:R-:W-:Y:S05]  /*6900*/  CALL.ABS.NOINC R2 ;  /* 0x0000000002007343 */ /* 0x00cfea0003c00000 */
.L_x_115:
[----:B--2---:R-:W-:Y:S01]  /*6910*/  SHF.L.U32 R75, R80, 0x10, RZ ;  /* 0x00000010504b7819 */ /* 0x004fe200000006ff */
[----:B------:R-:W-:Y:S05]  /*6920*/  WARPSYNC.ALL ;  /* 0x0000000000007948 */ /* 0x000fea0003800000 */
[----:B------:R-:W-:Y:S01]  /*6930*/  R2UR UR4, R71 ;  /* 0x00000000470472ca */ /* 0x000fe200000e0000 */
[----:B------:R-:W-:Y:S01]  /*6940*/  BSSY.RECONVERGENT B0, `(.L_x_116) ;  /* 0x0000121000007945 */ /* 0x000fe20003800200 */
[----:B------:R-:W-:Y:S02]  /*6950*/  ISETP.NE.AND P6, PT, R88, RZ, PT ;  /* 0x000000ff5800720c */ /* 0x000fe40003fc5270 */
[----:B------:R-:W-:Y:S02]  /*6960*/  IADD3 R113, PT, PT, R135, UR44, RZ ;  /* 0x0000002c87717c10 */ /* 0x000fe4000fffe0ff */
[----:B------:R-:W-:Y:S02]  /*6970*/  SHF.L.U32 R112, R150, 0x4, RZ ;  /* 0x0000000496707819 */ /* 0x000fe400000006ff */
[-C--:B------:R-:W-:Y:S02]  /*6980*/  IADD3 R157, PT, PT, R152, R113.reuse, RZ ;  /* 0x00000071989d7210 */ /* 0x080fe40007ffe0ff */
[----:B------:R-:W-:Y:S02]  /*6990*/  IADD3 R156, PT, PT, R151, R113, RZ ;  /* 0x00000071979c7210 */ /* 0x000fe40007ffe0ff */
[----:B------:R-:W-:Y:S01]  /*69a0*/  IADD3 R155, PT, PT, R113, R112, RZ ;  /* 0x00000070719b7210 */ /* 0x000fe20007ffe0ff */
[----:B-1----:R-:W3:Y:S01]  /*69b0*/  LDTM.x64 R4, tmem[UR4] ;  /* 0x00000004000479ee */ /* 0x002ee20008340000 */
[C---:B------:R-:W-:Y:S02]  /*69c0*/  PRMT R73, R80.reuse, 0x8880, RZ ;  /* 0x0000888050497816 */ /* 0x040fe400000000ff */
[----:B------:R-:W-:Y:S02]  /*69d0*/  SHF.R.S32.HI R75, RZ, 0x18, R75 ;  /* 0x00000018ff4b7819 */ /* 0x000fe4000001144b */
[----:B------:R-:W-:Y:S02]  /*69e0*/  SHF.R.S32.HI R76, RZ, 0x18, R81 ;  /* 0x00000018ff4c7819 */ /* 0x000fe40000011451 */
[----:B------:R-:W-:Y:S02]  /*69f0*/  SHF.L.U32 R74, R80, 0x8, RZ ;  /* 0x00000008504a7819 */ /* 0x000fe400000006ff */
[----:B------:R-:W-:Y:S02]  /*6a00*/  SHF.L.U32 R77, R81, 0x8, RZ ;  /* 0x00000008514d7819 */ /* 0x000fe400000006ff */
[----:B------:R-:W-:Y:S02]  /*6a10*/  SHF.R.S32.HI R74, RZ, 0x18, R74 ;  /* 0x00000018ff4a7819 */ /* 0x000fe4000001144a */
[----:B------:R-:W-:Y:S02]  /*6a20*/  SHF.R.S32.HI R77, RZ, 0x18, R77 ;  /* 0x00000018ff4d7819 */ /* 0x000fe4000001144d */
[----:B------:R-:W-:Y:S02]  /*6a30*/  ISETP.NE.AND P0, PT, R154, RZ, PT ;  /* 0x000000ff9a00720c */ /* 0x000fe40003f05270 */
[----:B------:R-:W-:Y:S02]  /*6a40*/  LEA R114, R148, UR44, 0x3 ;  /* 0x0000002c94727c11 */ /* 0x000fe4000f8e18ff */
[----:B------:R-:W-:Y:S01]  /*6a50*/  @P6 SHF.L.U32 R115, R146, 0x1f, RZ ;  /* 0x0000001f92736819 */ /* 0x000fe200000006ff */
[C---:B---3--:R-:W-:Y:S02]  /*6a60*/  IMAD R0, R70.reuse, R4, RZ ;  /* 0x0000000446007224 */ /* 0x048fe400078e02ff */
[C---:B------:R-:W-:Y:S02]  /*6a70*/  IMAD R2, R70.reuse, R5, RZ ;  /* 0x0000000546027224 */ /* 0x040fe400078e02ff */
[----:B------:R-:W-:Y:S02]  /*6a80*/  IMAD R3, R70, R6, RZ ;  /* 0x0000000646037224 */ /* 0x000fe400078e02ff */
[-C--:B------:R-:W-:Y:S01]  /*6a90*/  IMAD R0, R73, R72.reuse, R0 ;  /* 0x0000004849007224 */ /* 0x080fe200078e0200 */
[----:B------:R-:W-:Y:S01]  /*6aa0*/  SHF.R.S32.HI R73, RZ, 0x18, R80 ;  /* 0x00000018ff497819 */ /* 0x000fe20000011450 */
[-C--:B------:R-:W-:Y:S01]  /*6ab0*/  IMAD R2, R75, R72.reuse, R2 ;  /* 0x000000484b027224 */ /* 0x080fe200078e0202 */
[C---:B------:R-:W-:Y:S01]  /*6ac0*/  PRMT R75, R81.reuse, 0x8880, RZ ;  /* 0x00008880514b7816 */ /* 0x040fe200000000ff */
[----:B------:R-:W-:Y:S01]  /*6ad0*/  IMAD R3, R74, R72, R3 ;  /* 0x000000484a037224 */ /* 0x000fe200078e0203 */
[----:B------:R-:W-:Y:S01]  /*6ae0*/  SHF.L.U32 R74, R81, 0x10, RZ ;  /* 0x00000010514a7819 */ /* 0x000fe200000006ff */
[C---:B------:R-:W-:Y:S02]  /*6af0*/  IMAD R7, R70.reuse, R7, RZ ;  /* 0x0000000746077224 */ /* 0x040fe400078e02ff */
[C---:B------:R-:W-:Y:S01]  /*6b00*/  IMAD R4, R70.reuse, R8, RZ ;  /* 0x0000000846047224 */ /* 0x040fe200078e02ff */
[----:B------:R-:W-:Y:S01]  /*6b10*/  SHF.R.S32.HI R74, RZ, 0x18, R74 ;  /* 0x00000018ff4a7819 */ /* 0x000fe2000001144a */
[----:B------:R-:W-:Y:S02]  /*6b20*/  IMAD R5, R70, R9, RZ ;  /* 0x0000000946057224 */ /* 0x000fe400078e02ff */
[-C--:B------:R-:W-:Y:S01]  /*6b30*/  IMAD R7, R73, R72.reuse, R7 ;  /* 0x0000004849077224 */ /* 0x080fe200078e0207 */
[C---:B------:R-:W-:Y:S01]  /*6b40*/  PRMT R73, R82.reuse, 0x8880, RZ ;  /* 0x0000888052497816 */ /* 0x040fe200000000ff */
[----:B------:R-:W-:Y:S01]  /*6b50*/  IMAD R4, R75, R72, R4 ;  /* 0x000000484b047224 */ /* 0x000fe200078e0204 */
[----:B------:R-:W-:Y:S01]  /*6b60*/  SHF.L.U32 R75, R82, 0x8, RZ ;  /* 0x00000008524b7819 */ /* 0x000fe200000006ff */
[----:B------:R-:W-:Y:S01]  /*6b70*/  IMAD R6, R70, R10, RZ ;  /* 0x0000000a46067224 */ /* 0x000fe200078e02ff */
[----:B------:R-:W-:Y:S01]  /*6b80*/  I2IP.S8.S32.SAT R89, R7, R3, RZ ;  /* 0x0000000307597239 */ /* 0x000fe200000014ff */
[----:B------:R-:W-:Y:S01]  /*6b90*/  IMAD R5, R74, R72, R5 ;  /* 0x000000484a057224 */ /* 0x000fe200078e0205 */
[----:B------:R-:W-:Y:S01]  /*6ba0*/  SHF.L.U32 R74, R82, 0x10, RZ ;  /* 0x00000010524a7819 */ /* 0x000fe200000006ff */
[----:B------:R-:W-:Y:S01]  /*6bb0*/  IMAD R11, R70, R11, RZ ;  /* 0x0000000b460b7224 */ /* 0x000fe200078e02ff */
[----:B------:R-:W-:Y:S01]  /*6bc0*/  I2IP.S8.S32.SAT R88, R2, R0, R89 ;  /* 0x0000000002587239 */ /* 0x000fe20000001459 */
[C---:B------:R-:W-:Y:S01]  /*6bd0*/  IMAD R8, R70.reuse, R12, RZ ;  /* 0x0000000c46087224 */ /* 0x040fe200078e02ff */
[----:B------:R-:W-:Y:S01]  /*6be0*/  SHF.R.S32.HI R74, RZ, 0x18, R74 ;  /* 0x00000018ff4a7819 */ /* 0x000fe2000001144a */
[-C--:B------:R-:W-:Y:S01]  /*6bf0*/  IMAD R6, R77, R72.reuse, R6 ;  /* 0x000000484d067224 */ /* 0x080fe200078e0206 */
[----:B------:R-:W-:Y:S01]  /*6c00*/  SHF.R.S32.HI R75, RZ, 0x18, R75 ;  /* 0x00000018ff4b7819 */ /* 0x000fe2000001144b */
[----:B------:R-:W-:Y:S01]  /*6c10*/  IMAD R9, R70, R13, RZ ;  /* 0x0000000d46097224 */ /* 0x000fe200078e02ff */
[----:B------:R-:W-:Y:S01]  /*6c20*/  SHF.L.U32 R77, R83, 0x8, RZ ;  /* 0x00000008534d7819 */ /* 0x000fe200000006ff */
[-C--:B------:R-:W-:Y:S01]  /*6c30*/  IMAD R11, R76, R72.reuse, R11 ;  /* 0x000000484c0b7224 */ /* 0x080fe200078e020b */
[----:B------:R-:W-:Y:S01]  /*6c40*/  SHF.R.S32.HI R76, RZ, 0x18, R83 ;  /* 0x00000018ff4c7819 */ /* 0x000fe20000011453 */
[----:B------:R-:W-:Y:S01]  /*6c50*/  IMAD R8, R73, R72, R8 ;  /* 0x0000004849087224 */ /* 0x000fe200078e0208 */
[----:B------:R-:W-:Y:S01]  /*6c60*/  SHF.R.S32.HI R73, RZ, 0x18, R82 ;  /* 0x00000018ff497819 */ /* 0x000fe20000011452 */
[----:B------:R-:W-:Y:S01]  /*6c70*/  IMAD R10, R70, R14, RZ ;  /* 0x0000000e460a7224 */ /* 0x000fe200078e02ff */
[----:B------:R-:W-:Y:S01]  /*6c80*/  I2IP.S8.S32.SAT R90, R11, R6, RZ ;  /* 0x000000060b5a7239 */ /* 0x000fe200000014ff */
[----:B------:R-:W-:Y:S01]  /*6c90*/  IMAD R9, R74, R72, R9 ;  /* 0x000000484a097224 */ /* 0x000fe200078e0209 */
[----:B------:R-:W-:Y:S01]  /*6ca0*/  SHF.R.S32.HI R77, RZ, 0x18, R77 ;  /* 0x00000018ff4d7819 */ /* 0x000fe2000001144d */
[----:B------:R-:W-:Y:S01]  /*6cb0*/  IMAD.U32 R74, R83, 0x10000, RZ ;  /* 0x00010000534a7824 */ /* 0x000fe200078e00ff */
[----:B------:R-:W-:Y:S01]  /*6cc0*/  I2IP.S8.S32.SAT R89, R5, R4, R90 ;  /* 0x0000000405597239 */ /* 0x000fe2000000145a */
[C---:B------:R-:W-:Y:S02]  /*6cd0*/  IMAD R15, R70.reuse, R15, RZ ;  /* 0x0000000f460f7224 */ /* 0x040fe400078e02ff */
[----:B------:R-:W-:Y:S01]  /*6ce0*/  IMAD R10, R75, R72, R10 ;  /* 0x000000484b0a7224 */ /* 0x000fe200078e020a */
[----:B------:R-:W-:Y:S01]  /*6cf0*/  PRMT R75, R83, 0x8880, RZ ;  /* 0x00008880534b7816 */ /* 0x000fe200000000ff */
        /* <DEDUP_REMOVED lines=11> */
[C---:B------:R-:W-:Y:S01]  /*6db0*/  IMAD R19, R70.reuse, R19, RZ ;  /* 0x0000001346137224 */ /* 0x040fe200078e02ff */
[----:B------:R-:W-:Y:S01]  /*6dc0*/  I2IP.S8.S32.SAT R90, R9, R8, R90 ;  /* 0x00000008095a7239 */ /* 0x000fe2000000145a */
[C---:B------:R-:W-:Y:S01]  /*6dd0*/  IMAD R16, R70.reuse, R20, RZ ;  /* 0x0000001446107224 */ /* 0x040fe200078e02ff */
[----:B------:R-:W-:Y:S01]  /*6de0*/  SHF.R.S32.HI R74, RZ, 0x18, R74 ;  /* 0x00000018ff4a7819 */ /* 0x000fe2000001144a */
[-C--:B------:R-:W-:Y:S01]  /*6df0*/  IMAD R14, R77, R72.reuse, R14 ;  /* 0x000000484d0e7224 */ /* 0x080fe200078e020e */
[----:B------:R-:W-:Y:S01]  /*6e00*/  SHF.R.S32.HI R75, RZ, 0x18, R75 ;  /* 0x00000018ff4b7819 */ /* 0x000fe2000001144b */
[----:B------:R-:W-:Y:S01]  /*6e10*/  IMAD R17, R70, R21, RZ ;  /* 0x0000001546117224 */ /* 0x000fe200078e02ff */
[----:B------:R-:W-:Y:S01]  /*6e20*/  SHF.L.U32 R77, R85, 0x8, RZ ;  /* 0x00000008554d7819 */ /* 0x000fe200000006ff */
[----:B------:R-:W-:Y:S01]  /*6e30*/  IMAD R19, R76, R72, R19 ;  /* 0x000000484c137224 */ /* 0x000fe200078e0213 */
[----:B------:R-:W-:Y:S01]  /*6e40*/  SHF.R.S32.HI R76, RZ, 0x18, R85 ;  /* 0x00000018ff4c7819 */ /* 0x000fe20000011455 */
[----:B------:R-:W-:Y:S01]  /*6e50*/  IMAD R18, R70, R22, RZ ;  /* 0x0000001646127224 */ /* 0x000fe200078e02ff */
[----:B------:R-:W-:Y:S01]  /*6e60*/  SHF.R.S32.HI R77, RZ, 0x18, R77 ;  /* 0x00000018ff4d7819 */ /* 0x000fe2000001144d */
[----:B------:R-:W-:Y:S01]  /*6e70*/  IMAD R16, R73, R72, R16 ;  /* 0x0000004849107224 */ /* 0x000fe200078e0210 */
[----:B------:R-:W-:Y:S01]  /*6e80*/  I2IP.S8.S32.SAT R91, R19, R14, RZ ;  /* 0x0000000e135b7239 */ /* 0x000fe200000014ff */
[-C--:B------:R-:W-:Y:S01]  /*6e90*/  IMAD R17, R74, R72.reuse, R17 ;  /* 0x000000484a117224 */ /* 0x080fe200078e0211 */
[----:B------:R-:W-:Y:S01]  /*6ea0*/  SHF.L.U32 R74, R85, 0x10, RZ ;  /* 0x00000010554a7819 */ /* 0x000fe200000006ff */
[C---:B------:R-:W-:Y:S01]  /*6eb0*/  IMAD R23, R70.reuse, R23, RZ ;  /* 0x0000001746177224 */ /* 0x040fe200078e02ff */
[----:B------:R-:W-:Y:S01]  /*6ec0*/  SHF.R.S32.HI R73, RZ, 0x18, R84 ;  /* 0x00000018ff497819 */ /* 0x000fe20000011454 */
[----:B------:R-:W-:Y:S01]  /*6ed0*/  IMAD R18, R75, R72, R18 ;  /* 0x000000484b127224 */ /* 0x000fe200078e0212 */
[----:B------:R-:W-:Y:S01]  /*6ee0*/  PRMT R75, R85, 0x8880, RZ ;  /* 0x00008880554b7816 */ /* 0x000fe200000000ff */
[C---:B------:R-:W-:Y:S01]  /*6ef0*/  IMAD R20, R70.reuse, R24, RZ ;  /* 0x0000001846147224 */ /* 0x040fe200078e02ff */
[----:B------:R-:W-:Y:S01]  /*6f00*/  SHF.R.S32.HI R74, RZ, 0x18, R74 ;  /* 0x00000018ff4a7819 */ /* 0x000fe2000001144a */
[----:B------:R-:W-:Y:S01]  /*6f10*/  IMAD R21, R70, R25, RZ ;  /* 0x0000001946157224 */ /* 0x000fe200078e02ff */
[----:B------:R-:W-:Y:S01]  /*6f20*/  I2IP.S8.S32.SAT R91, R13, R12, R91 ;  /* 0x0000000c0d5b7239 */ /* 0x000fe2000000145b */
[-C--:B------:R-:W-:Y:S01]  /*6f30*/  IMAD R23, R73, R72.reuse, R23 ;  /* 0x0000004849177224 */ /* 0x080fe200078e0217 */
[C---:B------:R-:W-:Y:S01]  /*6f40*/  PRMT R73, R86.reuse, 0x8880, RZ ;  /* 0x0000888056497816 */ /* 0x040fe200000000ff */
[-C--:B------:R-:W-:Y:S01]  /*6f50*/  IMAD R20, R75, R72.reuse, R20 ;  /* 0x000000484b147224 */ /* 0x080fe200078e0214 */
[----:B------:R-:W-:Y:S01]  /*6f60*/  SHF.L.U32 R75, R86, 0x8, RZ ;  /* 0x00000008564b7819 */ /* 0x000fe200000006ff */
[----:B------:R-:W-:Y:S01]  /*6f70*/  IMAD R21, R74, R72, R21 ;  /* 0x000000484a157224 */ /* 0x000fe200078e0215 */
[----:B------:R1:W-:Y:S01]  /*6f80*/  STS.128 [R135+UR44+0x4200], R88 ;  /* 0x0042005887007988 */ /* 0x0003e20008000c2c */
[----:B------:R-:W-:Y:S01]  /*6f90*/  IMAD R22, R70, R26, RZ ;  /* 0x0000001a46167224 */ /* 0x000fe200078e02ff */
[----:B------:R-:W-:Y:S01]  /*6fa0*/  I2IP.S8.S32.SAT R100, R23, R18, RZ ;  /* 0x0000001217647239 */ /* 0x000fe200000014ff */
[----:B------:R-:W-:Y:S01]  /*6fb0*/  IMAD.U32 R74, R86, 0x10000, RZ ;  /* 0x00010000564a7824 */ /* 0x000fe200078e00ff */
[----:B------:R-:W-:Y:S01]  /*6fc0*/  SHF.R.S32.HI R75, RZ, 0x18, R75 ;  /* 0x00000018ff4b7819 */ /* 0x000fe2000001144b */
[C---:B------:R-:W-:Y:S01]  /*6fd0*/  IMAD R27, R70.reuse, R27, RZ ;  /* 0x0000001b461b7224 */ /* 0x040fe200078e02ff */
[----:B------:R-:W-:Y:S01]  /*6fe0*/  I2IP.S8.S32.SAT R100, R17, R16, R100 ;  /* 0x0000001011647239 */ /* 0x000fe20000001464 */
[C---:B------:R-:W-:Y:S01]  /*6ff0*/  IMAD R24, R70.reuse, R28, RZ ;  /* 0x0000001c46187224 */ /* 0x040fe200078e02ff */
[----:B------:R-:W-:Y:S01]  /*7000*/  SHF.R.S32.HI R74, RZ, 0x18, R74 ;  /* 0x00000018ff4a7819 */ /* 0x000fe2000001144a */
[-C--:B------:R-:W-:Y:S01]  /*7010*/  IMAD R22, R77, R72.reuse, R22 ;  /* 0x000000484d167224 */ /* 0x080fe200078e0216 */
[----:B------:R-:W-:Y:S01]  /*7020*/  SHF.L.U32 R77, R87, 0x8, RZ ;  /* 0x00000008574d7819 */ /* 0x000fe200000006ff */
[----:B------:R-:W-:Y:S02]  /*7030*/  IMAD R25, R70, R29, RZ ;  /* 0x0000001d46197224 */ /* 0x000fe400078e02ff */
        /* <DEDUP_REMOVED lines=33> */
[----:B------:R-:W-:Y:S01]  /*7250*/  PRMT R76, R93, 0x8880, RZ ;  /* 0x000088805d4c7816 */ /* 0x000fe200000000ff */
[C---:B------:R-:W-:Y:S02]  /*7260*/  IMAD R34, R70.reuse, R38, RZ ;  /* 0x0000002646227224 */ /* 0x040fe400078e02ff */
[----:B------:R-:W-:Y:S01]  /*7270*/  IMAD R32, R73, R72, R32 ;  /* 0x0000004849207224 */ /* 0x000fe200078e0220 */
[----:B------:R-:W-:Y:S01]  /*7280*/  SHF.R.S32.HI R73, RZ, 0x18, R92 ;  /* 0x00000018ff497819 */ /* 0x000fe2000001145c */
[----:B------:R-:W-:Y:S01]  /*7290*/  IMAD R39, R70, R39, RZ ;  /* 0x0000002746277224 */ /* 0x000fe200078e02ff */
[----:B------:R-:W-:Y:S01]  /*72a0*/  I2IP.S8.S32.SAT R103, R35, R30, RZ ;  /* 0x0000001e23677239 */ /* 0x000fe200000014ff */
[-C--:B------:R-:W-:Y:S02]  /*72b0*/  IMAD R33, R74, R72.reuse, R33 ;  /* 0x000000484a217224 */ /* 0x080fe400078e0221 */
[----:B------:R-:W-:Y:S01]  /*72c0*/  IMAD R34, R75, R72, R34 ;  /* 0x000000484b227224 */ /* 0x000fe200078e0222 */
[----:B------:R-:W-:Y:S01]  /*72d0*/  I2IP.S8.S32.SAT R103, R29, R28, R103 ;  /* 0x0000001c1d677239 */ /* 0x000fe20000001467 */
[C---:B------:R-:W-:Y:S01]  /*72e0*/  IMAD.U32 R74, R93.reuse, 0x10000, RZ ;  /* 0x000100005d4a7824 */ /* 0x040fe200078e00ff */
[----:B------:R-:W-:Y:S01]  /*72f0*/  SHF.L.U32 R75, R93, 0x8, RZ ;  /* 0x000000085d4b7819 */ /* 0x000fe200000006ff */
[----:B------:R-:W-:Y:S01]  /*7300*/  IMAD R39, R73, R72, R39 ;  /* 0x0000004849277224 */ /* 0x000fe200078e0227 */
[----:B------:R-:W-:Y:S01]  /*7310*/  MOV R73, R76 ;  /* 0x0000004c00497202 */ /* 0x000fe20000000f00 */
[C---:B------:R-:W-:Y:S01]  /*7320*/  IMAD R36, R70.reuse, R40, RZ ;  /* 0x0000002846247224 */ /* 0x040fe200078e02ff */
[----:B------:R-:W-:Y:S01]  /*7330*/  SHF.R.S32.HI R74, RZ, 0x18, R74 ;  /* 0x00000018ff4a7819 */ /* 0x000fe2000001144a */
[C---:B------:R-:W-:Y:S01]  /*7340*/  IMAD R37, R70.reuse, R41, RZ ;  /* 0x0000002946257224 */ /* 0x040fe200078e02ff */
[----:B------:R-:W-:Y:S01]  /*7350*/  SHF.R.S32.HI R75, RZ, 0x18, R75 ;  /* 0x00000018ff4b7819 */ /* 0x000fe2000001144b */
[----:B------:R-:W-:Y:S01]  /*7360*/  IMAD R38, R70, R42, RZ ;  /* 0x0000002a46267224 */ /* 0x000fe200078e02ff */
[----:B------:R1:W-:Y:S01]  /*7370*/  STS.128 [R157+0x4200], R100 ;  /* 0x004200649d007388 */ /* 0x0003e20000000c00 */
[----:B------:R-:W-:Y:S01]  /*7380*/  IMAD R36, R73, R72, R36 ;  /* 0x0000004849247224 */ /* 0x000fe200078e0224 */
[----:B------:R-:W-:Y:S01]  /*7390*/  I2IP.S8.S32.SAT R104, R39, R34, RZ ;  /* 0x0000002227687239 */ /* 0x000fe200000014ff */
[-C--:B------:R-:W-:Y:S01]  /*73a0*/  IMAD R37, R74, R72.reuse, R37 ;  /* 0x000000484a257224 */ /* 0x080fe200078e0225 */
[----:B------:R-:W-:Y:S01]  /*73b0*/  SHF.R.S32.HI R76, RZ, 0x18, R93 ;  /* 0x00000018ff4c7819 */ /* 0x000fe2000001145d */
[----:B------:R-:W-:Y:S01]  /*73c0*/  IMAD R43, R70, R43, RZ ;  /* 0x0000002b462b7224 */ /* 0x000fe200078e02ff */
[C---:B------:R-:W-:Y:S01]  /*73d0*/  SHF.L.U32 R74, R94.reuse, 0x10, RZ ;  /* 0x000000105e4a7819 */ /* 0x040fe200000006ff */
[----:B------:R-:W-:Y:S01]  /*73e0*/  IMAD R38, R75, R72, R38 ;  /* 0x000000484b267224 */ /* 0x000fe200078e0226 */
[----:B------:R-:W-:Y:S01]  /*73f0*/  PRMT R73, R94, 0x8880, RZ ;  /* 0x000088805e497816 */ /* 0x000fe200000000ff */
[----:B------:R-:W-:Y:S01]  /*7400*/  IMAD R40, R70, R44, RZ ;  /* 0x0000002c46287224 */ /* 0x000fe200078e02ff */
[----:B------:R-:W-:Y:S01]  /*7410*/  SHF.L.U32 R75, R94, 0x8, RZ ;  /* 0x000000085e4b7819 */ /* 0x000fe200000006ff */
[----:B------:R-:W-:Y:S01]  /*7420*/  IMAD R41, R70, R45, RZ ;  /* 0x0000002d46297224 */ /* 0x000fe200078e02ff */
[----:B------:R-:W-:Y:S01]  /*7430*/  SHF.R.S32.HI R74, RZ, 0x18, R74 ;  /* 0x00000018ff4a7819 */ /* 0x000fe2000001144a */
[----:B------:R-:W-:Y:S01]  /*7440*/  IMAD R43, R76, R72, R43 ;  /* 0x000000484c2b7224 */ /* 0x000fe200078e022b */
[----:B------:R-:W-:Y:S01]  /*7450*/  SHF.R.S32.HI R75, RZ, 0x18, R75 ;  /* 0x00000018ff4b7819 */ /* 0x000fe2000001144b */
[C---:B------:R-:W-:Y:S01]  /*7460*/  IMAD R42, R70.reuse, R46, RZ ;  /* 0x0000002e462a7224 */ /* 0x040fe200078e02ff */
[----:B------:R-:W-:Y:S01]  /*7470*/  I2IP.S8.S32.SAT R104, R33, R32, R104 ;  /* 0x0000002021687239 */ /* 0x000fe20000001468 */
[----:B------:R-:W-:Y:S01]  /*7480*/  IMAD R40, R73, R72, R40 ;  /* 0x0000004849287224 */ /* 0x000fe200078e0228 */
[----:B------:R-:W-:Y:S01]  /*7490*/  SHF.R.S32.HI R76, RZ, 0x18, R94 ;  /* 0x00000018ff4c7819 */ /* 0x000fe2000001145e */
[----:B------:R-:W-:Y:S01]  /*74a0*/  IMAD R47, R70, R47, RZ ;  /* 0x0000002f462f7224 */ /* 0x000fe200078e02ff */
[----:B------:R-:W-:Y:S01]  /*74b0*/  I2IP.S8.S32.SAT R105, R43, R38, RZ ;  /* 0x000000262b697239 */ /* 0x000fe200000014ff */
[-C--:B------:R-:W-:Y:S01]  /*74c0*/  IMAD R41, R74, R72.reuse, R41 ;  /* 0x000000484a297224 */ /* 0x080fe200078e0229 */
[----:B------:R-:W-:Y:S01]  /*74d0*/  PRMT R73, R95, 0x8880, RZ ;  /* 0x000088805f497816 */ /* 0x000fe200000000ff */
[-C--:B------:R-:W-:Y:S01]  /*74e0*/  IMAD R42, R75, R72.reuse, R42 ;  /* 0x000000484b2a7224 */ /* 0x080fe200078e022a */
[----:B------:R-:W-:Y:S01]  /*74f0*/  SHF.L.U32 R74, R95, 0x10, RZ ;  /* 0x000000105f4a7819 */ /* 0x000fe200000006ff */
[----:B------:R-:W-:Y:S01]  /*7500*/  IMAD R47, R76, R72, R47 ;  /* 0x000000484c2f7224 */ /* 0x000fe200078e022f */
[----:B------:R-:W-:Y:S01]  /*7510*/  I2IP.S8.S32.SAT R105, R37, R36, R105 ;  /* 0x0000002425697239 */ /* 0x000fe20000001469 */
[C---:B------:R-:W-:Y:S01]  /*7520*/  IMAD R44, R70.reuse, R48, RZ ;  /* 0x00000030462c7224 */ /* 0x040fe200078e02ff */
[----:B------:R-:W-:Y:S01]  /*7530*/  SHF.R.S32.HI R74, RZ, 0x18, R74 ;  /* 0x00000018ff4a7819 */ /* 0x000fe2000001144a */
[----:B------:R-:W-:Y:S01]  /*7540*/  IMAD.SHL.U32 R76, R95, 0x100, RZ ;  /* 0x000001005f4c7824 */ /* 0x000fe200078e00ff */
[----:B------:R-:W-:Y:S01]  /*7550*/  I2IP.S8.S32.SAT R106, R47, R42, RZ ;  /* 0x0000002a2f6a7239 */ /* 0x000fe200000014ff */
[----:B------:R-:W-:Y:S01]  /*7560*/  IMAD R45, R70, R49, RZ ;  /* 0x00000031462d7224 */ /* 0x000fe200078e02ff */
[----:B------:R-:W-:Y:S01]  /*7570*/  PRMT R75, R96, 0x8880, RZ ;  /* 0x00008880604b7816 */ /* 0x000fe200000000ff */
[----:B------:R-:W-:Y:S01]  /*7580*/  IMAD R44, R73, R72, R44 ;  /* 0x00000048492c7224 */ /* 0x000fe200078e022c */
[----:B------:R-:W-:Y:S01]  /*7590*/  SHF.R.S32.HI R73, RZ, 0x18, R76 ;  /* 0x00000018ff497819 */ /* 0x000fe2000001144c */
[----:B------:R-:W-:Y:S01]  /*75a0*/  IMAD R46, R70, R50, RZ ;  /* 0x00000032462e7224 */ /* 0x000fe200078e02ff */
[----:B------:R-:W-:Y:S01]  /*75b0*/  I2IP.S8.S32.SAT R106, R41, R40, R106 ;  /* 0x00000028296a7239 */ /* 0x000fe2000000146a */
[----:B------:R-:W-:Y:S01]  /*75c0*/  IMAD R45, R74, R72, R45 ;  /* 0x000000484a2d7224 */ /* 0x000fe200078e022d */
[----:B------:R-:W-:Y:S01]  /*75d0*/  SHF.R.S32.HI R74, RZ, 0x18, R95 ;  /* 0x00000018ff4a7819 */ /* 0x000fe2000001145f */
[----:B------:R-:W-:Y:S01]  /*75e0*/  IMAD R51, R70, R51, RZ ;  /* 0x0000003346337224 */ /* 0x000fe200078e02ff */
[----:B------:R-:W-:Y:S01]  /*75f0*/  SHF.L.U32 R76, R96, 0x8, RZ ;  /* 0x00000008604c7819 */ /* 0x000fe200000006ff */
[----:B------:R-:W-:Y:S02]  /*7600*/  IMAD R48, R70, R52, RZ ;  /* 0x0000003446307224 */ /* 0x000fe400078e02ff */
[-C--:B------:R-:W-:Y:S01]  /*7610*/  IMAD R46, R73, R72.reuse, R46 ;  /* 0x00000048492e7224 */ /* 0x080fe200078e022e */
[----:B------:R-:W-:Y:S01]  /*7620*/  SHF.R.S32.HI R73, RZ, 0x18, R77 ;  /* 0x00000018ff497819 */ /* 0x000fe2000001144d */
[-C--:B------:R-:W-:Y:S01]  /*7630*/  IMAD R51, R74, R72.reuse, R51 ;  /* 0x000000484a337224 */ /* 0x080fe200078e0233 */
[----:B------:R-:W-:Y:S01]  /*7640*/  SHF.R.S32.HI R74, RZ, 0x18, R96 ;  /* 0x00000018ff4a7819 */ /* 0x000fe20000011460 */
[----:B------:R-:W-:Y:S01]  /*7650*/  IMAD R49, R70, R53, RZ ;  /* 0x0000003546317224 */ /* 0x000fe200078e02ff */
[----:B------:R-:W-:Y:S01]  /*7660*/  SHF.L.U32 R77, R98, 0x8, RZ ;  /* 0x00000008624d7819 */ /* 0x000fe200000006ff */
[----:B------:R-:W-:Y:S01]  /*7670*/  IMAD R48, R75, R72, R48 ;  /* 0x000000484b307224 */ /* 0x000fe200078e0230 */
[----:B------:R-:W-:Y:S01]  /*7680*/  SHF.R.S32.HI R75, RZ, 0x18, R76 ;  /* 0x00000018ff4b7819 */ /* 0x000fe2000001144c */
[C---:B------:R-:W-:Y:S01]  /*7690*/  IMAD R50, R70.reuse, R54, RZ ;  /* 0x0000003646327224 */ /* 0x040fe200078e02ff */
[----:B------:R-:W-:Y:S01]  /*76a0*/  I2IP.S8.S32.SAT R107, R51, R46, RZ ;  /* 0x0000002e336b7239 */ /* 0x000fe200000014ff */
[C---:B------:R-:W-:Y:S01]  /*76b0*/  IMAD R55, R70.reuse, R55, RZ ;  /* 0x0000003746377224 */ /* 0x040fe200078e02ff */
[----:B------:R-:W-:Y:S01]  /*76c0*/  SHF.L.U32 R76, R97, 0x10, RZ ;  /* 0x00000010614c7819 */ /* 0x000fe200000006ff */
[----:B------:R-:W-:Y:S01]  /*76d0*/  IMAD R49, R73, R72, R49 ;  /* 0x0000004849317224 */ /* 0x000fe200078e0231 */
[----:B------:R-:W-:Y:S01]  /*76e0*/  PRMT R73, R97, 0x8880, RZ ;  /* 0x0000888061497816 */ /* 0x000fe200000000ff */
[----:B------:R-:W-:Y:S01]  /*76f0*/  IMAD R52, R70, R56, RZ ;  /* 0x0000003846347224 */ /* 0x000fe200078e02ff */
[----:B------:R-:W-:Y:S01]  /*7700*/  I2IP.S8.S32.SAT R107, R45, R44, R107 ;  /* 0x0000002c2d6b7239 */ /* 0x000fe2000000146b */
[-C--:B------:R-:W-:Y:S01]  /*7710*/  IMAD R50, R75, R72.reuse, R50 ;  /* 0x000000484b327224 */ /* 0x080fe200078e0232 */
[----:B------:R-:W-:Y:S01]  /*7720*/  PRMT R75, R98, 0x8880, RZ ;  /* 0x00008880624b7816 */ /* 0x000fe200000000ff */
[-C--:B------:R-:W-:Y:S01]  /*7730*/  IMAD R55, R74, R72.reuse, R55 ;  /* 0x000000484a377224 */ /* 0x080fe200078e0237 */
[----:B------:R-:W-:Y:S01]  /*7740*/  SHF.R.S32.HI R74, RZ, 0x18, R76 ;  /* 0x00000018ff4a7819 */ /* 0x000fe2000001144c */
[----:B------:R-:W-:Y:S01]  /*7750*/  IMAD R52, R73, R72, R52 ;  /* 0x0000004849347224 */ /* 0x000fe200078e0234 */
[----:B------:R-:W-:Y:S01]  /*7760*/  SHF.L.U32 R73, R97, 0x8, RZ ;  /* 0x0000000861497819 */ /* 0x000fe200000006ff */
[C---:B------:R-:W-:Y:S01]  /*7770*/  IMAD R53, R70.reuse, R57, RZ ;  /* 0x0000003946357224 */ /* 0x040fe200078e02ff */
[----:B------:R1:W-:Y:S01]  /*7780*/  STS.128 [R156+0x4200], R104 ;  /* 0x004200689c007388 */ /* 0x0003e20000000c00 */
[----:B------:R-:W-:Y:S01]  /*7790*/  IMAD R54, R70, R58, RZ ;  /* 0x0000003a46367224 */ /* 0x000fe200078e02ff */
[----:B------:R-:W-:Y:S01]  /*77a0*/  SHF.R.S32.HI R73, RZ, 0x18, R73 ;  /* 0x00000018ff497819 */ /* 0x000fe20000011449 */
[----:B------:R-:W-:Y:S01]  /*77b0*/  IMAD R53, R74, R72, R53 ;  /* 0x000000484a357224 */ /* 0x000fe200078e0235 */
[----:B------:R-:W-:Y:S01]  /*77c0*/  SHF.L.U32 R76, R98, 0x10, RZ ;  /* 0x00000010624c7819 */ /* 0x000fe200000006ff */
[C---:B------:R-:W-:Y:S01]  /*77d0*/  IMAD R59, R70.reuse, R59, RZ ;  /* 0x0000003b463b7224 */ /* 0x040fe200078e02ff */
[----:B------:R-:W-:Y:S01]  /*77e0*/  SHF.R.S32.HI R74, RZ, 0x18, R97 ;  /* 0x00000018ff4a7819 */ /* 0x000fe20000011461 */
[C---:B------:R-:W-:Y:S01]  /*77f0*/  IMAD R56, R70.reuse, R60, RZ ;  /* 0x0000003c46387224 */ /* 0x040fe200078e02ff */
[----:B------:R-:W-:Y:S01]  /*7800*/  I2IP.S8.S32.SAT R108, R55, R50, RZ ;  /* 0x00000032376c7239 */ /* 0x000fe200000014ff */
[----:B------:R-:W-:Y:S01]  /*7810*/  IMAD R54, R73, R72, R54 ;  /* 0x0000004849367224 */ /* 0x000fe200078e0236 */
[----:B------:R-:W-:Y:S01]  /*7820*/  SHF.R.S32.HI R76, RZ, 0x18, R76 ;  /* 0x00000018ff4c7819 */ /* 0x000fe2000001144c */
[----:B------:R-:W-:Y:S01]  /*7830*/  IMAD R57, R70, R61, RZ ;  /* 0x0000003d46397224 */ /* 0x000fe200078e02ff */
[----:B------:R-:W-:Y:S01]  /*7840*/  I2IP.S8.S32.SAT R108, R49, R48, R108 ;  /* 0x00000030316c7239 */ /* 0x000fe2000000146c */
[----:B------:R-:W-:Y:S01]  /*7850*/  IMAD R59, R74, R72, R59 ;  /* 0x000000484a3b7224 */ /* 0x000fe200078e023b */
[----:B------:R-:W-:Y:S01]  /*7860*/  SHF.R.S32.HI R77, RZ, 0x18, R77 ;  /* 0x00000018ff4d7819 */ /* 0x000fe2000001144d */
[----:B------:R-:W-:Y:S01]  /*7870*/  IMAD R58, R70, R62, RZ ;  /* 0x0000003e463a7224 */ /* 0x000fe200078e02ff */
[----:B------:R-:W-:Y:S01]  /*7880*/  SHF.R.S32.HI R73, RZ, 0x18, R98 ;  /* 0x00000018ff497819 */ /* 0x000fe20000011462 */
[----:B------:R-:W-:Y:S01]  /*7890*/  IMAD R56, R75, R72, R56 ;  /* 0x000000484b387224 */ /* 0x000fe200078e0238 */
[----:B------:R-:W-:Y:S01]  /*78a0*/  I2IP.S8.S32.SAT R109, R59, R54, RZ ;  /* 0x000000363b6d7239 */ /* 0x000fe200000014ff */
[----:B------:R-:W-:Y:S01]  /*78b0*/  IMAD R57, R76, R72, R57 ;  /* 0x000000484c397224 */ /* 0x000fe200078e0239 */
[C---:B------:R-:W-:Y:S01]  /*78c0*/  PRMT R75, R99.reuse, 0x8880, RZ ;  /* 0x00008880634b7816 */ /* 0x040fe200000000ff */
[----:B------:R-:W-:Y:S01]  /*78d0*/  IMAD.U32 R74, R99, 0x10000, RZ ;  /* 0x00010000634a7824 */ /* 0x000fe200078e00ff */
[----:B------:R-:W-:Y:S01]  /*78e0*/  I2IP.S8.S32.SAT R109, R53, R52, R109 ;  /* 0x00000034356d7239 */ /* 0x000fe2000000146d */
[C---:B------:R-:W-:Y:S01]  /*78f0*/  IMAD R63, R70.reuse, R63, RZ ;  /* 0x0000003f463f7224 */ /* 0x040fe200078e02ff */
[----:B------:R-:W-:Y:S01]  /*7900*/  SHF.R.S32.HI R76, RZ, 0x18, R99 ;  /* 0x00000018ff4c7819 */ /* 0x000fe20000011463 */
[----:B------:R-:W-:Y:S01]  /*7910*/  IMAD R58, R77, R72, R58 ;  /* 0x000000484d3a7224 */ /* 0x000fe200078e023a */
[----:B------:R-:W-:Y:S01]  /*7920*/  SHF.L.U32 R77, R99, 0x8, RZ ;  /* 0x00000008634d7819 */ /* 0x000fe200000006ff */
[C---:B------:R-:W-:Y:S01]  /*7930*/  IMAD R60, R70.reuse, R64, RZ ;  /* 0x00000040463c7224 */ /* 0x040fe200078e02ff */
[----:B------:R-:W-:Y:S01]  /*7940*/  SHF.R.S32.HI R74, RZ, 0x18, R74 ;  /* 0x00000018ff4a7819 */ /* 0x000fe2000001144a */
[C---:B------:R-:W-:Y:S01]  /*7950*/  IMAD R61, R70.reuse, R65, RZ ;  /* 0x00000041463d7224 */ /* 0x040fe200078e02ff */
[----:B------:R-:W-:Y:S01]  /*7960*/  SHF.R.S32.HI R77, RZ, 0x18, R77 ;  /* 0x00000018ff4d7819 */ /* 0x000fe2000001144d */
[-C--:B------:R-:W-:Y:S02]  /*7970*/  IMAD R63, R73, R72.reuse, R63 ;  /* 0x00000048493f7224 */ /* 0x080fe400078e023f */
[----:B------:R-:W-:Y:S02]  /*7980*/  IMAD R60, R75, R72, R60 ;  /* 0x000000484b3c7224 */ /* 0x000fe400078e023c */
[----:B------:R-:W-:Y:S01]  /*7990*/  IMAD R62, R70, R66, RZ ;  /* 0x00000042463e7224 */ /* 0x000fe200078e02ff */
[----:B------:R-:W-:Y:S01]  /*79a0*/  I2IP.S8.S32.SAT R110, R63, R58, RZ ;  /* 0x0000003a3f6e7239 */ /* 0x000fe200000014ff */
[----:B------:R-:W-:Y:S02]  /*79b0*/  IMAD R61, R74, R72, R61 ;  /* 0x000000484a3d7224 */ /* 0x000fe400078e023d */
[----:B------:R-:W-:Y:S01]  /*79c0*/  IMAD R67, R70, R67, RZ ;  /* 0x0000004346437224 */ /* 0x000fe200078e02ff */
[----:B------:R-:W-:Y:S01]  /*79d0*/  I2IP.S8.S32.SAT R110, R57, R56, R110 ;  /* 0x00000038396e7239 */ /* 0x000fe2000000146e */
[-C--:B------:R-:W-:Y:S02]  /*79e0*/  IMAD R62, R77, R72.reuse, R62 ;  /* 0x000000484d3e7224 */ /* 0x080fe400078e023e */
[----:B------:R-:W-:Y:S05]  /*79f0*/  IMAD R67, R76, R72, R67 ;  /* 0x000000484c437224 */ /* 0x000fea00078e0243 */
[----:B------:R-:W-:Y:S04]  /*7a00*/  I2IP.S8.S32.SAT R111, R67, R62, RZ ;  /* 0x0000003e436f7239 */ /* 0x000fe800000014ff */
[----:B------:R-:W-:Y:S05]  /*7a10*/  I2IP.S8.S32.SAT R111, R61, R60, R111 ;  /* 0x0000003c3d6f7239 */ /* 0x000fea000000146f */
[----:B------:R1:W-:Y:S01]  /*7a20*/  STS.128 [R155+0x4200], R108 ;  /* 0x0042006c9b007388 */ /* 0x0003e20000000c00 */
[----:B------:R-:W-:Y:S01]  /*7a30*/  @!PT LDS RZ, [RZ] ;  /* 0x00000000fffff984 */ /* 0x000fe20000000800 */
[----:B------:R-:W-:Y:S01]  /*7a40*/  @!PT LDS RZ, [RZ] ;  /* 0x00000000fffff984 */ /* 0x000fe20000000800 */
[----:B------:R-:W-:Y:S01]  /*7a50*/  @!PT LDS RZ, [RZ] ;  /* 0x00000000fffff984 */ /* 0x000fe20000000800 */
[----:B------:R-:W-:Y:S01]  /*7a60*/  @!PT LDS RZ, [RZ] ;  /* 0x00000000fffff984 */ /* 0x000fe20000000800 */
[----:B------:R2:W-:Y:S07]  /*7a70*/  MEMBAR.ALL.CTA ;  /* 0x0000000000007992 */ /* 0x0005ee0000008000 */
[----:B--2---:R-:W2:Y:S02]  /*7a80*/  FENCE.VIEW.ASYNC.S ;  /* 0x00000000000073c6 */ /* 0x004ea40000000000 */
[----:B--2---:R-:W-:Y:S06]  /*7a90*/  BAR.SYNC.DEFER_BLOCKING 0x1, 0x80 ;  /* 0x0042000000007b1d */ /* 0x004fec0000010000 */
[----:B------:R-:W-:Y:S05]  /*7aa0*/  @P0 BRA `(.L_x_117) ;  /* 0x0000000000280947 */ /* 0x000fea0003800000 */
[----:B------:R-:W2:Y:S01]  /*7ab0*/  LDCU.64 UR6, c[0x0][0x348] ;  /* 0x00006900ff0677ac */ /* 0x000ea20008000a00 */
[----:B------:R-:W-:Y:S01]  /*7ac0*/  UIADD3 UR4, UPT, UPT, UR44, 0x4200, URZ ;  /* 0x000042002c047890 */ /* 0x000fe2000fffe0ff */
[----:B------:R-:W-:Y:S05]  /*7ad0*/  UMOV UR51, UR36 ;  /* 0x0000002400337c82 */ /* 0x000fea0008000000 */
[----:B------:R-:W-:Y:S04]  /*7ae0*/  MOV R153, UR4 ;  /* 0x0000000400997c02 */ /* 0x000fe80008000f00 */
[----:B------:R-:W-:Y:S01]  /*7af0*/  R2UR UR48, R153 ;  /* 0x00000000993072ca */ /* 0x000fe200000e0000 */
[----:B--2---:R-:W-:Y:S04]  /*7b00*/  UIADD3 UR4, UP0, UPT, UR6, 0x680, URZ ;  /* 0x0000068006047890 */ /* 0x004fe8000ff1e0ff */
[----:B------:R-:W-:Y:S09]  /*7b10*/  UIADD3.X UR5, UPT, UPT, URZ, UR7, URZ, UP0, !UPT ;  /* 0x00000007ff057290 */ /* 0x000ff200087fe4ff */
[----:B------:R2:W-:Y:S01]  /*7b20*/  UTMASTG.3D [UR48], [UR4] ;  /* 0x00000030040073b5 */ /* 0x0005e20008010000 */
[----:B------:R0:W-:Y:S01]  /*7b30*/  UTMACMDFLUSH ;  /* 0x00000000000079b7 */ /* 0x0001e20000000000 */
[----:B--2---:R-:W-:Y:S04]  /*7b40*/  DEPBAR.LE SB0, 0x1 ;  /* 0x000080400000791a */ /* 0x004fe80000000000 */
.L_x_117:
[----:B------:R-:W-:Y:S05]  /*7b50*/  BSYNC.RECONVERGENT B0 ;  /* 0x0000000000007941 */ /* 0x000fea0003800200 */
.L_x_116:
[----:B------:R-:W-:Y:S06]  /*7b60*/  BAR.SYNC.DEFER_BLOCKING 0x1, 0x80 ;  /* 0x0042000000007b1d */ /* 0x000fec0000010000 */
[----:B------:R-:W2:Y:S01]  /*7b70*/  @P6 SYNCS.PHASECHK.TRANS64.TRYWAIT P0, [R114+URZ+0x80], R115 ;  /* 0x00008073720065a7 */ /* 0x000ea200080011ff */
[----:B------:R-:W-:Y:S01]  /*7b80*/  BSSY B1, `(.L_x_118) ;  /* 0x0000023000017945 */ /* 0x000fe20003800000 */
[----:B--2---:R-:W-:Y:S03]  /*7b90*/  @P6 SEL R78, RZ, 0x1, !P0 ;  /* 0x00000001ff4e6807 */ /* 0x004fe60004000000 */
[----:B------:R-:W-:Y:S05]  /*7ba0*/  @!P6 BRA `(.L_x_119) ;  /* 0x000000000080e947 */ /* 0x000fea0003800000 */
[----:B------:R-:W-:Y:S01]  /*7bb0*/  ISETP.NE.AND P1, PT, R79, RZ, PT ;  /* 0x000000ff4f00720c */ /* 0x000fe20003f25270 */
[----:B------:R-:W-:Y:S01]  /*7bc0*/  BSSY B0, `(.L_x_120) ;  /* 0x000000a000007945 */ /* 0x000fe20003800000 */
[----:B------:R-:W-:Y:S11]  /*7bd0*/  ISETP.NE.AND P0, PT, R78, RZ, PT ;  /* 0x000000ff4e00720c */ /* 0x000ff60003f05270 */
[----:B------:R-:W-:Y:S04]  /*7be0*/  @P1 IMAD R113, R148, 0x2000, R113 ;  /* 0x0000200094711824 */ /* 0x000fe800078e0271 */
[--C-:B------:R-:W-:Y:S01]  /*7bf0*/  @P1 IMAD.IADD R112, R112, 0x1, R113.reuse ;  /* 0x0000000170701824 */ /* 0x100fe200078e0271 */
[----:B------:R-:W-:Y:S01]  /*7c00*/  @P1 IADD3 R2, PT, PT, R152, R113, RZ ;  /* 0x0000007198021210 */ /* 0x000fe20007ffe0ff */
[----:B------:R-:W-:Y:S01]  /*7c10*/  @P1 IMAD.IADD R0, R151, 0x1, R113 ;  /* 0x0000000197001824 */ /* 0x000fe200078e0271 */
[----:B------:R-:W-:Y:S06]  /*7c20*/  @P0 BRA `(.L_x_121) ;  /* 0x00000000000c0947 */ /* 0x000fec0003800000 */
[----:B------:R-:W-:Y:S04]  /*7c30*/  SHF.L.U32 R3, R146, 0x1f, RZ ;  /* 0x0000001f92037819 */ /* 0x000fe800000006ff */
[----:B------:R-:W2:Y:S02]  /*7c40*/  SYNCS.PHASECHK.TRANS64.TRYWAIT P0, [R114+URZ+0x80], R3 ;  /* 0x00008003720075a7 */ /* 0x000ea400080011ff */
[----:B--2---:R-:W-:Y:S05]  /*7c50*/  @!P0 BRA `(.L_x_122) ;  /* 0x0000002000ac8947 */ /* 0x004fea0003800000 */
.L_x_121:
[----:B------:R-:W-:Y:S05]  /*7c60*/  BSYNC B0 ;  /* 0x0000000000007941 */ /* 0x000fea0003800000 */
.L_x_120:
[----:B------:R-:W-:Y:S01]  /*7c70*/  ISETP.NE.AND P0, PT, R79, RZ, PT ;  /* 0x000000ff4f00720c */ /* 0x000fe20003f05270 */
[----:B--2---:R-:W-:Y:S02]  /*7c80*/  VIADD R114, R114, 0x90 ;  /* 0x0000009072727836 */ /* 0x004fe40000000000 */
[----:B------:R-:W-:Y:S02]  /*7c90*/  IMAD.U32 R3, RZ, RZ, UR46 ;  /* 0x0000002eff037e24 */ /* 0x000fe4000f8e00ff */
[----:B------:R-:W-:Y:S03]  /*7ca0*/  VIADD R148, R148, 0x1 ;  /* 0x0000000194947836 */ /* 0x000fe60000000000 */
[----:B------:R-:W-:Y:S05]  /*7cb0*/  PRMT R3, R3, 0x654, R114 ;  /* 0x0000065403037816 */ /* 0x000fea0000000072 */
[----:B------:R2:W3:Y:S04]  /*7cc0*/  @P0 LDS.128 R80, [R113+0x200] ;  /* 0x0002000071500984 */ /* 0x0004e80000000c00 */
[----:B------:R2:W4:Y:S04]  /*7cd0*/  @P0 LDS.128 R84, [R2+0x200] ;  /* 0x0002000002540984 */ /* 0x0005280000000c00 */
        /* <DEDUP_REMOVED lines=9> */
[----:B------:R-:W-:Y:S01]  /*7d70*/  SEL R148, R148, RZ, P0 ;  /* 0x000000ff94947207 */ /* 0x000fe20000000000 */
[----:B-----5:R5:W-:Y:S02]  /*7d80*/  SYNCS.ARRIVE.TRANS64.RED.A1T0 RZ, [R3+URZ], RZ ;  /* 0x000000ff03ff79a7 */ /* 0x020be400081004ff */
[----:B-----5:R-:W-:Y:S04]  /*7d90*/  SEL R3, RZ, 0x1, P0 ;  /* 0x00000001ff037807 */ /* 0x020fe80000000000 */
[----:B--234-:R-:W-:Y:S02]  /*7da0*/  LOP3.LUT R146, R146, R3, RZ, 0x3c, !PT ;  /* 0x0000000392927212 */ /* 0x01cfe400078e3cff */
.L_x_119:
[----:B------:R-:W-:Y:S05]  /*7db0*/  BSYNC B1 ;  /* 0x0000000000017941 */ /* 0x000fea0003800000 */
.L_x_118:
[----:B------:R-:W-:Y:S05]  /*7dc0*/  VIADD R0, R71, 0x40 ;  /* 0x0000004047007836 */ /* 0x000fea0000000000 */
[----:B------:R-:W-:Y:S04]  /*7dd0*/  SHF.R.U32.HI R0, RZ, 0x15, R0 ;  /* 0x00000015ff007819 */ /* 0x000fe80000011600 */
[----:B------:R-:W-:Y:S11]  /*7de0*/  LOP3.LUT P0, RZ, R0, 0x3, R141, 0x48, !PT ;  /* 0x0000000300ff7812 */ /* 0x000ff6000780488d */
[----:B------:R-:W-:Y:S02]  /*7df0*/  @!UPT UIADD3 URZ, UPT, UPT, URZ, URZ, URZ ;  /* 0x000000fffffff290 */ /* 0x000fe4000fffe0ff */
        /* <DEDUP_REMOVED lines=8> */
[----:B------:R-:W5:Y:S01]  /*7e80*/  LDCU.64 UR4, c[0x4][0x10] ;  /* 0x01000200ff0477ac */ /* 0x000f620008000a00 */
[----:B--2---:R-:W-:Y:S01]  /*7e90*/  MOV R5, UR9 ;  /* 0x0000000900057c02 */ /* 0x004fe20008000f00 */
[----:B------:R-:W-:Y:S01]  /*7ea0*/  IMAD.U32 R4, RZ, RZ, UR8 ;  /* 0x00000008ff047e24 */ /* 0x000fe2000f8e00ff */
[----:B---3--:R-:W-:Y:S01]  /*7eb0*/  MOV R7, UR7 ;  /* 0x0000000700077c02 */ /* 0x008fe20008000f00 */
[----:B------:R-:W-:Y:S01]  /*7ec0*/  IMAD.U32 R6, RZ, RZ, UR6 ;  /* 0x00000006ff067e24 */ /* 0x000fe2000f8e00ff */
[----:B-----5:R-:W-:Y:S01]  /*7ed0*/  MOV R11, UR5 ;  /* 0x00000005000b7c02 */ /* 0x020fe20008000f00 */
[----:B------:R-:W-:Y:S02]  /*7ee0*/  IMAD.U32 R10, RZ, RZ, UR4 ;  /* 0x00000004ff0a7e24 */ /* 0x000fe4000f8e00ff */
[----:B------:R-:W-:Y:S07]  /*7ef0*/  LEPC R20, `(.L_x_123) ;  /* 0x000000001014794e */ /* 0x000fee0000000000 */
[----:B-1--4-:R-:W-:Y:S05]  /*7f00*/  CALL.ABS.NOINC R2 ;  /* 0x0000000002007343 */ /* 0x012fea0003c00000 */
.L_x_123:
[----:B------:R-:W-:Y:S01]  /*7f10*/  ISETP.NE.AND P0, PT, R154, RZ, PT ;  /* 0x000000ff9a00720c */ /* 0x000fe20003f05270 */
[----:B------:R-:W-:Y:S05]  /*7f20*/  WARPSYNC.ALL ;  /* 0x0000000000007948 */ /* 0x000fea0003800000 */
[----:B------:R-:W-:Y:S01]  /*7f30*/  R2UR UR4, R71 ;  /* 0x00000000470472ca */ /* 0x000fe200000e0000 */
[----:B------:R-:W-:Y:S01]  /*7f40*/  IMAD.U32 R130, R82, 0x10000, RZ ;  /* 0x0001000052827824 */ /* 0x000fe200078e00ff */
[C---:B------:R-:W-:Y:S01]  /*7f50*/  SHF.L.U32 R75, R80.reuse, 0x10, RZ ;  /* 0x00000010504b7819 */ /* 0x040fe200000006ff */
[----:B------:R-:W-:Y:S01]  /*7f60*/  IMAD.U32 R115, R87, 0x10000, RZ ;  /* 0x0001000057737824 */ /* 0x000fe200078e00ff */
[----:B------:R-:W-:Y:S01]  /*7f70*/  PRMT R73, R80, 0x8880, RZ ;  /* 0x0000888050497816 */ /* 0x000fe200000000ff */
[----:B-1----:R-:W-:Y:S01]  /*7f80*/  IMAD.U32 R104, R96, 0x10000, RZ ;  /* 0x0001000060687824 */ /* 0x002fe200078e00ff */
[----:B------:R-:W-:Y:S01]  /*7f90*/  SHF.L.U32 R74, R80, 0x8, RZ ;  /* 0x00000008504a7819 */ /* 0x000fe200000006ff */
[----:B------:R-:W-:Y:S01]  /*7fa0*/  IMAD.SHL.U32 R123, R84, 0x100, RZ ;  /* 0x00000100547b7824 */ /* 0x000fe200078e00ff */
[----:B------:R-:W-:Y:S01]  /*7fb0*/  SHF.R.S32.HI R75, RZ, 0x18, R75 ;  /* 0x00000018ff4b7819 */ /* 0x000fe2000001144b */
[----:B------:R-:W-:Y:S01]  /*7fc0*/  IMAD.SHL.U32 R108, R93, 0x100, RZ ;  /* 0x000001005d6c7824 */ /* 0x000fe200078e00ff */
[----:B------:R-:W-:Y:S01]  /*7fd0*/  SHF.R.S32.HI R74, RZ, 0x18, R74 ;  /* 0x00000018ff4a7819 */ /* 0x000fe2000001144a */
[----:B------:R-:W-:Y:S01]  /*7fe0*/  BSSY.RECONVERGENT B0, `(.L_x_124) ;  /* 0x0000122000007945 */ /* 0x000fe20003800200 */
[----:B------:R-:W-:Y:S01]  /*7ff0*/  SHF.R.S32.HI R76, RZ, 0x18, R80 ;  /* 0x00000018ff4c7819 */ /* 0x000fe20000011450 */
[----:B------:R-:W1:Y:S01]  /*8000*/  LDTM.x64 R4, tmem[UR4+0x40] ;  /* 0x00004004000479ee */ /* 0x000e620008340000 */
[----:B------:R-:W-:Y:S01]  /*8010*/  NOP ;  /* 0x0000000000007918 */ /* 0x000fe20000000000 */
[----:B------:R-:W-:Y:S02]  /*8020*/  IADD3 R144, PT, PT, R144, 0xf0, RZ ;  /* 0x000000f090907810 */ /* 0x000fe40007ffe0ff */
[C---:B------:R-:W-:Y:S02]  /*8030*/  PRMT R134, R81.reuse, 0x8880, RZ ;  /* 0x0000888051867816 */ /* 0x040fe400000000ff */
[----:B------:R-:W-:Y:S02]  /*8040*/  LOP3.LUT R144, R144, 0xfefffff8, RZ, 0xc0, !PT ;  /* 0xfefffff890907812 */ /* 0x000fe400078ec0ff */
[----:B------:R-:W-:Y:S02]  /*8050*/  SHF.L.U32 R133, R81, 0x10, RZ ;  /* 0x0000001051857819 */ /* 0x000fe400000006ff */
[----:B-1----:R1:W-:Y:S01]  /*8060*/  SYNCS.ARRIVE.TRANS64.RED.A1T0 RZ, [R144+URZ], RZ ;  /* 0x000000ff90ff79a7 */ /* 0x0023e200081004ff */
[----:B------:R-:W-:Y:S02]  /*8070*/  PRMT R131, R82, 0x8880, RZ ;  /* 0x0000888052837816 */ /* 0x000fe400000000ff */
[----:B------:R-:W-:Y:S02]  /*8080*/  SHF.R.S32.HI R77, RZ, 0x18, R81 ;  /* 0x00000018ff4d7819 */ /* 0x000fe40000011451 */
[C---:B------:R-:W-:Y:S02]  /*8090*/  PRMT R128, R83.reuse, 0x8880, RZ ;  /* 0x0000888053807816 */ /* 0x040fe400000000ff */
[----:B------:R-:W-:Y:S02]  /*80a0*/  SHF.R.S32.HI R78, RZ, 0x18, R82 ;  /* 0x00000018ff4e7819 */ /* 0x000fe40000011452 */
[----:B------:R-:W-:Y:S02]  /*80b0*/  SHF.L.U32 R127, R83, 0x10, RZ ;  /* 0x00000010537f7819 */ /* 0x000fe400000006ff */
[----:B------:R-:W-:Y:S02]  /*80c0*/  PRMT R125, R84, 0x8880, RZ ;  /* 0x00008880547d7816 */ /* 0x000fe400000000ff */
[----:B------:R-:W-:Y:S01]  /*80d0*/  SHF.R.S32.HI R79, RZ, 0x18, R83 ;  /* 0x00000018ff4f7819 */ /* 0x000fe20000011453 */
[C---:B------:R-:W-:Y:S01]  /*80e0*/  IMAD R0, R70.reuse, R4, RZ ;  /* 0x0000000446007224 */ /* 0x040fe200078e02ff */
[----:B------:R-:W-:Y:S01]  /*80f0*/  SHF.R.S32.HI R4, RZ, 0x18, R133 ;  /* 0x00000018ff047819 */ /* 0x000fe20000011485 */
[----:B------:R-:W-:Y:S01]  /*8100*/  IMAD R2, R70, R5, RZ ;  /* 0x0000000546027224 */ /* 0x000fe200078e02ff */
[----:B------:R-:W-:Y:S01]  /*8110*/  SHF.L.U32 R124, R84, 0x10, RZ ;  /* 0x00000010547c7819 */ /* 0x000fe200000006ff */
[C---:B------:R-:W-:Y:S01]  /*8120*/  IMAD R3, R70.reuse, R6, RZ ;  /* 0x0000000646037224 */ /* 0x040fe200078e02ff */
[----:B------:R-:W-:Y:S01]  /*8130*/  PRMT R122, R85, 0x8880, RZ ;  /* 0x00008880557a7816 */ /* 0x000fe200000000ff */
[-C--:B------:R-:W-:Y:S01]  /*8140*/  IMAD R0, R73, R72.reuse, R0 ;  /* 0x0000004849007224 */ /* 0x080fe200078e0200 */
[----:B------:R-:W-:Y:S01]  /*8150*/  SHF.L.U32 R121, R85, 0x10, RZ ;  /* 0x0000001055797819 */ /* 0x000fe200000006ff */
[----:B------:R-:W-:Y:S01]  /*8160*/  IMAD R7, R70, R7, RZ ;  /* 0x0000000746077224 */ /* 0x000fe200078e02ff */
[C---:B------:R-:W-:Y:S01]  /*8170*/  PRMT R119, R86.reuse, 0x8880, RZ ;  /* 0x0000888056777816 */ /* 0x040fe200000000ff */
[-C--:B------:R-:W-:Y:S01]  /*8180*/  IMAD R2, R75, R72.reuse, R2 ;  /* 0x000000484b027224 */ /* 0x080fe200078e0202 */
[----:B------:R-:W-:Y:S01]  /*8190*/  SHF.L.U32 R118, R86, 0x10, RZ ;  /* 0x0000001056767819 */ /* 0x000fe200000006ff */
[-C--:B------:R-:W-:Y:S01]  /*81a0*/  IMAD R3, R74, R72.reuse, R3 ;  /* 0x000000484a037224 */ /* 0x080fe200078e0203 */
[----:B------:R-:W-:Y:S01]  /*81b0*/  PRMT R116, R87, 0x8880, RZ ;  /* 0x0000888057747816 */ /* 0x000fe200000000ff */
[----:B------:R-:W-:Y:S01]  /*81c0*/  IMAD R7, R76, R72, R7 ;  /* 0x000000484c077224 */ /* 0x000fe200078e0207 */
[----:B------:R-:W-:Y:S01]  /*81d0*/  PRMT R113, R92, 0x8880, RZ ;  /* 0x000088805c717816 */ /* 0x000fe200000000ff */
[----:B------:R-:W-:Y:S01]  /*81e0*/  IMAD R8, R70, R8, RZ ;  /* 0x0000000846087224 */ /* 0x000fe200078e02ff */
[----:B------:R-:W-:Y:S01]  /*81f0*/  SHF.L.U32 R112, R92, 0x10, RZ ;  /* 0x000000105c707819 */ /* 0x000fe200000006ff */
[C---:B------:R-:W-:Y:S01]  /*8200*/  IMAD R9, R70.reuse, R9, RZ ;  /* 0x0000000946097224 */ /* 0x040fe200078e02ff */
[----:B------:R-:W-:Y:S01]  /*8210*/  I2IP.S8.S32.SAT R159, R7, R3, RZ ;  /* 0x00000003079f7239 */ /* 0x000fe200000014ff */
[C---:B------:R-:W-:Y:S01]  /*8220*/  IMAD R10, R70.reuse, R10, RZ ;  /* 0x0000000a460a7224 */ /* 0x040fe200078e02ff */
[----:B------:R-:W-:Y:S01]  /*8230*/  MOV R3, R134 ;  /* 0x0000008600037202 */ /* 0x000fe20000000f00 */
[C---:B------:R-:W-:Y:S01]  /*8240*/  IMAD R7, R70.reuse, R20, RZ ;  /* 0x0000001446077224 */ /* 0x040fe200078e02ff */
[----:B------:R-:W-:Y:S01]  /*8250*/  PRMT R110, R93, 0x8880, RZ ;  /* 0x000088805d6e7816 */ /* 0x000fe200000000ff */
[----:B------:R-:W-:Y:S01]  /*8260*/  IMAD R11, R70, R11, RZ ;  /* 0x0000000b460b7224 */ /* 0x000fe200078e02ff */
[----:B------:R-:W-:Y:S01]  /*8270*/  SHF.R.S32.HI R89, RZ, 0x18, R92 ;  /* 0x00000018ff597819 */ /* 0x000fe2000001145c */
[-C--:B------:R-:W-:Y:S01]  /*8280*/  IMAD R8, R3, R72.reuse, R8 ;  /* 0x0000004803087224 */ /* 0x080fe200078e0208 */
[----:B------:R-:W-:Y:S01]  /*8290*/  MOV R3, R131 ;  /* 0x0000008300037202 */ /* 0x000fe20000000f00 */
[----:B------:R-:W-:Y:S01]  /*82a0*/  IMAD R9, R4, R72, R9 ;  /* 0x0000004804097224 */ /* 0x000fe200078e0209 */
[----:B------:R-:W-:Y:S01]  /*82b0*/  SHF.R.S32.HI R4, RZ, 0x18, R130 ;  /* 0x00000018ff047819 */ /* 0x000fe20000011482 */
[C---:B------:R-:W-:Y:S01]  /*82c0*/  IMAD R20, R70.reuse, R25, RZ ;  /* 0x0000001946147224 */ /* 0x040fe200078e02ff */
[----:B------:R-:W-:Y:S01]  /*82d0*/  SHF.L.U32 R109, R93, 0x10, RZ ;  /* 0x000000105d6d7819 */ /* 0x000fe200000006ff */
[----:B------:R-:W-:Y:S01]  /*82e0*/  IMAD R25, R70, R30, RZ ;  /* 0x0000001e46197224 */ /* 0x000fe200078e02ff */
[----:B------:R-:W-:Y:S01]  /*82f0*/  PRMT R107, R94, 0x8880, RZ ;  /* 0x000088805e6b7816 */ /* 0x000fe200000000ff */
[C---:B------:R-:W-:Y:S01]  /*8300*/  IMAD R12, R70.reuse, R12, RZ ;  /* 0x0000000c460c7224 */ /* 0x040fe200078e02ff */
[----:B------:R-:W-:Y:S01]  /*8310*/  SHF.R.S32.HI R91, RZ, 0x18, R93 ;  /* 0x00000018ff5b7819 */ /* 0x000fe2000001145d */
[----:B------:R-:W-:Y:S01]  /*8320*/  IMAD R6, R70, R19, RZ ;  /* 0x0000001346067224 */ /* 0x000fe200078e02ff */
[----:B------:R-:W-:Y:S01]  /*8330*/  SHF.L.U32 R105, R94, 0x10, RZ ;  /* 0x000000105e697819 */ /* 0x000fe200000006ff */
[C---:B------:R-:W-:Y:S01]  /*8340*/  IMAD R30, R70.reuse, R35, RZ ;  /* 0x00000023461e7224 */ /* 0x040fe200078e02ff */
[C---:B------:R-:W-:Y:S01]  /*8350*/  PRMT R101, R95.reuse, 0x8880, RZ ;  /* 0x000088805f657816 */ /* 0x040fe200000000ff */
[C---:B------:R-:W-:Y:S01]  /*8360*/  IMAD R19, R70.reuse, R24, RZ ;  /* 0x0000001846137224 */ /* 0x040fe200078e02ff */
[----:B------:R-:W-:Y:S01]  /*8370*/  SHF.R.S32.HI R93, RZ, 0x18, R94 ;  /* 0x00000018ff5d7819 */ /* 0x000fe2000001145e */
[C---:B------:R-:W-:Y:S01]  /*8380*/  IMAD R35, R70.reuse, R40, RZ ;  /* 0x0000002846237224 */ /* 0x040fe200078e02ff */
[----:B------:R-:W-:Y:S01]  /*8390*/  SHF.L.U32 R100, R95, 0x10, RZ ;  /* 0x000000105f647819 */ /* 0x000fe200000006ff */
[----:B------:R-:W-:Y:S01]  /*83a0*/  IMAD R13, R70, R13, RZ ;  /* 0x0000000d460d7224 */ /* 0x000fe200078e02ff */
[----:B------:R-:W-:Y:S01]  /*83b0*/  PRMT R106, R96, 0x8880, RZ ;  /* 0x00008880606a7816 */ /* 0x000fe200000000ff */
[C---:B------:R-:W-:Y:S01]  /*83c0*/  IMAD R24, R70.reuse, R29, RZ ;  /* 0x0000001d46187224 */ /* 0x040fe200078e02ff */
[----:B------:R-:W-:Y:S01]  /*83d0*/  SHF.R.S32.HI R73, RZ, 0x18, R96 ;  /* 0x00000018ff497819 */ /* 0x000fe20000011460 */
[C---:B------:R-:W-:Y:S01]  /*83e0*/  IMAD R40, R70.reuse, R45, RZ ;  /* 0x0000002d46287224 */ /* 0x040fe200078e02ff */
[----:B------:R-:W-:Y:S01]  /*83f0*/  SHF.L.U32 R90, R97, 0x10, RZ ;  /* 0x00000010615a7819 */ /* 0x000fe200000006ff */
[C---:B------:R-:W-:Y:S01]  /*8400*/  IMAD R29, R70.reuse, R34, RZ ;  /* 0x00000022461d7224 */ /* 0x040fe200078e02ff */
[----:B------:R-:W-:Y:S01]  /*8410*/  SHF.R.S32.HI R75, RZ, 0x18, R97 ;  /* 0x00000018ff4b7819 */ /* 0x000fe20000011461 */
[C---:B------:R-:W-:Y:S01]  /*8420*/  IMAD R45, R70.reuse, R50, RZ ;  /* 0x00000032462d7224 */ /* 0x040fe200078e02ff */
[C---:B------:R-:W-:Y:S01]  /*8430*/  PRMT R80, R99.reuse, 0x8880, RZ ;  /* 0x0000888063507816 */ /* 0x040fe200000000ff */
[C---:B------:R-:W-:Y:S01]  /*8440*/  IMAD R14, R70.reuse, R14, RZ ;  /* 0x0000000e460e7224 */ /* 0x040fe200078e02ff */
[----:B------:R-:W-:Y:S01]  /*8450*/  SHF.L.U32 R76, R99, 0x10, RZ ;  /* 0x00000010634c7819 */ /* 0x000fe200000006ff */
[C---:B------:R-:W-:Y:S01]  /*8460*/  IMAD R34, R70.reuse, R39, RZ ;  /* 0x0000002746227224 */ /* 0x040fe200078e02ff */
[----:B------:R-:W-:Y:S01]  /*8470*/  SHF.L.U32 R132, R81, 0x8, RZ ;  /* 0x0000000851847819 */ /* 0x000fe200000006ff */
[C---:B------:R-:W-:Y:S01]  /*8480*/  IMAD R50, R70.reuse, R55, RZ ;  /* 0x0000003746327224 */ /* 0x040fe200078e02ff */
[----:B------:R-:W-:Y:S01]  /*8490*/  SHF.R.S32.HI R81, RZ, 0x18, R84 ;  /* 0x00000018ff517819 */ /* 0x000fe20000011454 */
[C---:B------:R-:W-:Y:S01]  /*84a0*/  IMAD R39, R70.reuse, R44, RZ ;  /* 0x0000002c46277224 */ /* 0x040fe200078e02ff */
[----:B------:R-:W-:Y:S01]  /*84b0*/  SHF.R.S32.HI R5, RZ, 0x18, R132 ;  /* 0x00000018ff057819 */ /* 0x000fe20000011484 */
[----:B------:R-:W-:Y:S01]  /*84c0*/  IMAD R55, R70, R60, RZ ;  /* 0x0000003c46377224 */ /* 0x000fe200078e02ff */
[----:B------:R-:W-:Y:S01]  /*84d0*/  SHF.L.U32 R84, R98, 0x10, RZ ;  /* 0x0000001062547819 */ /* 0x000fe200000006ff */
[----:B------:R-:W-:Y:S01]  /*84e0*/  IMAD R15, R70, R15, RZ ;  /* 0x0000000f460f7224 */ /* 0x000fe200078e02ff */
[----:B------:R-:W-:Y:S01]  /*84f0*/  SHF.L.U32 R129, R82, 0x8, RZ ;  /* 0x0000000852817819 */ /* 0x000fe200000006ff */
[-C--:B------:R-:W-:Y:S01]  /*8500*/  IMAD R10, R5, R72.reuse, R10 ;  /* 0x00000048050a7224 */ /* 0x080fe200078e020a */
[----:B------:R-:W-:Y:S01]  /*8510*/  SHF.L.U32 R126, R83, 0x8, RZ ;  /* 0x00000008537e7819 */ /* 0x000fe200000006ff */
[-C--:B------:R-:W-:Y:S01]  /*8520*/  IMAD R11, R77, R72.reuse, R11 ;  /* 0x000000484d0b7224 */ /* 0x080fe200078e020b */
[----:B------:R-:W-:Y:S01]  /*8530*/  SHF.R.S32.HI R5, RZ, 0x18, R129 ;  /* 0x00000018ff057819 */ /* 0x000fe20000011481 */
[-C--:B------:R-:W-:Y:S01]  /*8540*/  IMAD R12, R3, R72.reuse, R12 ;  /* 0x00000048030c7224 */ /* 0x080fe200078e020c */
[----:B------:R-:W-:Y:S01]  /*8550*/  SHF.R.S32.HI R83, RZ, 0x18, R85 ;  /* 0x00000018ff537819 */ /* 0x000fe20000011455 */
[----:B------:R-:W-:Y:S01]  /*8560*/  IMAD R13, R4, R72, R13 ;  /* 0x00000048040d7224 */ /* 0x000fe200078e020d */
[----:B------:R-:W-:Y:S01]  /*8570*/  SHF.L.U32 R120, R85, 0x8, RZ ;  /* 0x0000000855787819 */ /* 0x000fe200000006ff */
[C---:B------:R-:W-:Y:S01]  /*8580*/  IMAD R44, R70.reuse, R49, RZ ;  /* 0x00000031462c7224 */ /* 0x040fe200078e02ff */
[----:B------:R-:W-:Y:S01]  /*8590*/  SHF.R.S32.HI R85, RZ, 0x18, R86 ;  /* 0x00000018ff557819 */ /* 0x000fe20000011456 */
[C---:B------:R-:W-:Y:S01]  /*85a0*/  IMAD R60, R70.reuse, R65, RZ ;  /* 0x00000041463c7224 */ /* 0x040fe200078e02ff */
[----:B------:R-:W-:Y:S01]  /*85b0*/  I2IP.S8.S32.SAT R65, R11, R10, RZ ;  /* 0x0000000a0b417239 */ /* 0x000fe200000014ff */
[C---:B------:R-:W-:Y:S01]  /*85c0*/  IMAD R49, R70.reuse, R54, RZ ;  /* 0x0000003646317224 */ /* 0x040fe200078e02ff */
[----:B------:R-:W-:Y:S01]  /*85d0*/  SHF.R.S32.HI R11, RZ, 0x18, R127 ;  /* 0x00000018ff0b7819 */ /* 0x000fe2000001147f */
[----:B------:R-:W-:Y:S01]  /*85e0*/  IMAD R14, R5, R72, R14 ;  /* 0x00000048050e7224 */ /* 0x000fe200078e020e */
[----:B------:R-:W-:Y:S01]  /*85f0*/  I2IP.S8.S32.SAT R65, R9, R8, R65 ;  /* 0x0000000809417239 */ /* 0x000fe20000001441 */
[C---:B------:R-:W-:Y:S01]  /*8600*/  IMAD R3, R70.reuse, R16, RZ ;  /* 0x0000001046037224 */ /* 0x040fe200078e02ff */
[----:B------:R-:W-:Y:S01]  /*8610*/  SHF.R.S32.HI R9, RZ, 0x18, R124 ;  /* 0x00000018ff097819 */ /* 0x000fe2000001147c */
[----:B------:R-:W-:Y:S01]  /*8620*/  IMAD R54, R70, R59, RZ ;  /* 0x0000003b46367224 */ /* 0x000fe200078e02ff */
[----:B------:R-:W-:Y:S01]  /*8630*/  SHF.R.S32.HI R8, RZ, 0x18, R123 ;  /* 0x00000018ff087819 */ /* 0x000fe2000001147b */
[----:B------:R-:W-:Y:S01]  /*8640*/  IMAD.MOV.U32 R10, RZ, RZ, R128 ;  /* 0x000000ffff0a7224 */ /* 0x000fe200078e0080 */
[----:B------:R-:W-:Y:S01]  /*8650*/  SHF.L.U32 R117, R86, 0x8, RZ ;  /* 0x0000000856757819 */ /* 0x000fe200000006ff */
[----:B------:R-:W-:Y:S01]  /*8660*/  IMAD R59, R70, R64, RZ ;  /* 0x00000040463b7224 */ /* 0x000fe200078e02ff */
[----:B------:R-:W-:Y:S01]  /*8670*/  I2IP.S8.S32.SAT R64, R2, R0, R159 ;  /* 0x0000000002407239 */ /* 0x000fe2000000149f */
[----:B------:R-:W-:Y:S01]  /*8680*/  IMAD R15, R78, R72, R15 ;  /* 0x000000484e0f7224 */ /* 0x000fe200078e020f */
[----:B------:R-:W-:Y:S01]  /*8690*/  MOV R2, R125 ;  /* 0x0000007d00027202 */ /* 0x000fe20000000f00 */
[C---:B------:R-:W-:Y:S01]  /*86a0*/  IMAD R4, R70.reuse, R17, RZ ;  /* 0x0000001146047224 */ /* 0x040fe200078e02ff */
        /* <DEDUP_REMOVED lines=8> */
[----:B------:R-:W-:Y:S01]  /*8730*/  MOV R0, R122 ;  /* 0x0000007a00007202 */ /* 0x000fe20000000f00 */
[----:B------:R-:W-:Y:S01]  /*8740*/  IMAD R16, R70, R21, RZ ;  /* 0x0000001546107224 */ /* 0x000fe200078e02ff */
[----:B------:R-:W-:Y:S01]  /*8750*/  SHF.R.S32.HI R87, RZ, 0x18, R87 ;  /* 0x00000018ff577819 */ /* 0x000fe20000011457 */
[----:B------:R-:W-:Y:S01]  /*8760*/  IMAD R6, R79, R72, R6 ;  /* 0x000000484f067224 */ /* 0x000fe200078e0206 */
[----:B------:R-:W-:Y:S01]  /*8770*/  SHF.L.U32 R111, R92, 0x8, RZ ;  /* 0x000000085c6f7819 */ /* 0x000fe200000006ff */
[----:B------:R-:W-:Y:S01]  /*8780*/  IMAD R17, R70, R22, RZ ;  /* 0x0000001646117224 */ /* 0x000fe200078e02ff */
[----:B------:R-:W-:Y:S01]  /*8790*/  PRMT R92, R97, 0x8880, RZ ;  /* 0x00008880615c7816 */ /* 0x000fe200000000ff */
[-C--:B------:R-:W-:Y:S01]  /*87a0*/  IMAD R7, R2, R72.reuse, R7 ;  /* 0x0000004802077224 */ /* 0x080fe200078e0207 */
[----:B------:R-:W-:Y:S01]  /*87b0*/  I2IP.S8.S32.SAT R5, R6, R5, RZ ;  /* 0x0000000506057239 */ /* 0x000fe200000014ff */
[----:B------:R-:W-:Y:S01]  /*87c0*/  IMAD R18, R70, R23, RZ ;  /* 0x0000001746127224 */ /* 0x000fe200078e02ff */
[----:B------:R-:W-:Y:S01]  /*87d0*/  SHF.R.S32.HI R2, RZ, 0x18, R120 ;  /* 0x00000018ff027819 */ /* 0x000fe20000011478 */
[-C--:B------:R-:W-:Y:S01]  /*87e0*/  IMAD R16, R9, R72.reuse, R16 ;  /* 0x0000004809107224 */ /* 0x080fe200078e0210 */
[----:B------:R-:W-:Y:S01]  /*87f0*/  SHF.R.S32.HI R9, RZ, 0x18, R121 ;  /* 0x00000018ff097819 */ /* 0x000fe20000011479 */
[----:B------:R-:W-:Y:S01]  /*8800*/  IMAD R17, R8, R72, R17 ;  /* 0x0000004808117224 */ /* 0x000fe200078e0211 */
[----:B------:R-:W-:Y:S01]  /*8810*/  SHF.L.U32 R102, R94, 0x8, RZ ;  /* 0x000000085e667819 */ /* 0x000fe200000006ff */
[C---:B------:R-:W-:Y:S01]  /*8820*/  IMAD R22, R70.reuse, R27, RZ ;  /* 0x0000001b46167224 */ /* 0x040fe200078e02ff */
[----:B------:R-:W-:Y:S01]  /*8830*/  SHF.L.U32 R94, R95, 0x8, RZ ;  /* 0x000000085f5e7819 */ /* 0x000fe200000006ff */
[----:B------:R-:W-:Y:S01]  /*8840*/  IMAD R27, R70, R32, RZ ;  /* 0x00000020461b7224 */ /* 0x000fe200078e02ff */
[----:B------:R-:W-:Y:S01]  /*8850*/  SHF.R.S32.HI R95, RZ, 0x18, R95 ;  /* 0x00000018ff5f7819 */ /* 0x000fe2000001145f */
[----:B------:R-:W-:Y:S01]  /*8860*/  IMAD R18, R81, R72, R18 ;  /* 0x0000004851127224 */ /* 0x000fe200078e0212 */
[----:B------:R-:W-:Y:S01]  /*8870*/  SHF.L.U32 R103, R96, 0x8, RZ ;  /* 0x0000000860677819 */ /* 0x000fe200000006ff */
[C---:B------:R-:W-:Y:S01]  /*8880*/  IMAD R32, R70.reuse, R37, RZ ;  /* 0x0000002546207224 */ /* 0x040fe200078e02ff */
[----:B------:R-:W-:Y:S01]  /*8890*/  SHF.L.U32 R88, R97, 0x8, RZ ;  /* 0x0000000861587819 */ /* 0x000fe200000006ff */
[----:B------:R-:W-:Y:S01]  /*88a0*/  IMAD R21, R70, R26, RZ ;  /* 0x0000001a46157224 */ /* 0x000fe200078e02ff */
[----:B------:R-:W-:Y:S01]  /*88b0*/  I2IP.S8.S32.SAT R17, R18, R17, RZ ;  /* 0x0000001112117239 */ /* 0x000fe200000014ff */
[----:B------:R-:W-:Y:S01]  /*88c0*/  IMAD R37, R70, R42, RZ ;  /* 0x0000002a46257224 */ /* 0x000fe200078e02ff */
[----:B------:R-:W-:Y:S01]  /*88d0*/  SHF.R.S32.HI R97, RZ, 0x18, R98 ;  /* 0x00000018ff617819 */ /* 0x000fe20000011462 */
[----:B------:R-:W-:Y:S01]  /*88e0*/  IMAD R19, R0, R72, R19 ;  /* 0x0000004800137224 */ /* 0x000fe200078e0213 */
[----:B------:R-:W-:Y:S01]  /*88f0*/  I2IP.S8.S32.SAT R16, R16, R7, R17 ;  /* 0x0000000710107239 */ /* 0x000fe20000001411 */
[C---:B------:R-:W-:Y:S01]  /*8900*/  IMAD R42, R70.reuse, R47, RZ ;  /* 0x0000002f462a7224 */ /* 0x040fe200078e02ff */
[----:B------:R-:W-:Y:S01]  /*8910*/  MOV R0, R119 ;  /* 0x0000007700007202 */ /* 0x000fe20000000f00 */
[C---:B------:R-:W-:Y:S01]  /*8920*/  IMAD R47, R70.reuse, R52, RZ ;  /* 0x00000034462f7224 */ /* 0x040fe200078e02ff */
[----:B------:R-:W-:Y:S01]  /*8930*/  SHF.L.U32 R74, R99, 0x8, RZ ;  /* 0x00000008634a7819 */ /* 0x000fe200000006ff */
[----:B------:R-:W-:Y:S01]  /*8940*/  IMAD R20, R9, R72, R20 ;  /* 0x0000004809147224 */ /* 0x000fe200078e0214 */
[----:B------:R-:W-:Y:S01]  /*8950*/  SHF.R.S32.HI R99, RZ, 0x18, R99 ;  /* 0x00000018ff637819 */ /* 0x000fe20000011463 */
[----:B------:R-:W-:Y:S01]  /*8960*/  IMAD R52, R70, R57, RZ ;  /* 0x0000003946347224 */ /* 0x000fe200078e02ff */
[----:B------:R-:W-:Y:S01]  /*8970*/  IADD3 R68, PT, PT, R68, 0x1, RZ ;  /* 0x0000000144447810 */ /* 0x000fe20007ffe0ff */
[C---:B------:R-:W-:Y:S02]  /*8980*/  IMAD R23, R70.reuse, R28, RZ ;  /* 0x0000001c46177224 */ /* 0x040fe400078e02ff */
[----:B------:R-:W-:Y:S02]  /*8990*/  IMAD R57, R70, R62, RZ ;  /* 0x0000003e46397224 */ /* 0x000fe400078e02ff */
[----:B------:R-:W-:Y:S01]  /*89a0*/  IMAD R21, R2, R72, R21 ;  /* 0x0000004802157224 */ /* 0x000fe200078e0215 */
[----:B------:R-:W-:Y:S01]  /*89b0*/  MOV R2, R116 ;  /* 0x0000007400027202 */ /* 0x000fe20000000f00 */
[----:B------:R-:W-:Y:S01]  /*89c0*/  IMAD R62, R70, R67, RZ ;  /* 0x00000043463e7224 */ /* 0x000fe200078e02ff */
[----:B------:R-:W-:Y:S01]  /*89d0*/  I2IP.S8.S32.SAT R67, R4, R3, R5 ;  /* 0x0000000304437239 */ /* 0x000fe20000001405 */
[-C--:B------:R-:W-:Y:S01]  /*89e0*/  IMAD R22, R83, R72.reuse, R22 ;  /* 0x0000004853167224 */ /* 0x080fe200078e0216 */
[----:B------:R-:W-:Y:S01]  /*89f0*/  SHF.R.S32.HI R3, RZ, 0x18, R118 ;  /* 0x00000018ff037819 */ /* 0x000fe20000011476 */
[-C--:B------:R-:W-:Y:S01]  /*8a00*/  IMAD R23, R0, R72.reuse, R23 ;  /* 0x0000004800177224 */ /* 0x080fe200078e0217 */
[----:B------:R-:W-:Y:S01]  /*8a10*/  SHF.R.S32.HI R0, RZ, 0x18, R117 ;  /* 0x00000018ff007819 */ /* 0x000fe20000011475 */
[----:B------:R-:W-:Y:S01]  /*8a20*/  IMAD R26, R70, R31, RZ ;  /* 0x0000001f461a7224 */ /* 0x000fe200078e02ff */
[----:B------:R-:W-:Y:S01]  /*8a30*/  I2IP.S8.S32.SAT R17, R22, R21, RZ ;  /* 0x0000001516117239 */ /* 0x000fe200000014ff */
[-C--:B------:R-:W-:Y:S01]  /*8a40*/  IMAD R24, R3, R72.reuse, R24 ;  /* 0x0000004803187224 */ /* 0x080fe200078e0218 */
[----:B------:R-:W-:Y:S01]  /*8a50*/  SHF.R.S32.HI R3, RZ, 0x18, R115 ;  /* 0x00000018ff037819 */ /* 0x000fe20000011473 */
[-C--:B------:R-:W-:Y:S01]  /*8a60*/  IMAD R25, R0, R72.reuse, R25 ;  /* 0x0000004800197224 */ /* 0x080fe200078e0219 */
[----:B------:R-:W-:Y:S01]  /*8a70*/  I2IP.S8.S32.SAT R17, R20, R19, R17 ;  /* 0x0000001314117239 */ /* 0x000fe20000001411 */
[----:B------:R-:W-:Y:S01]  /*8a80*/  IMAD R28, R70, R33, RZ ;  /* 0x00000021461c7224 */ /* 0x000fe200078e02ff */
[----:B------:R-:W-:Y:S01]  /*8a90*/  SHF.R.S32.HI R4, RZ, 0x18, R114 ;  /* 0x00000018ff047819 */ /* 0x000fe20000011472 */
[-C--:B------:R-:W-:Y:S02]  /*8aa0*/  IMAD R26, R85, R72.reuse, R26 ;  /* 0x00000048551a7224 */ /* 0x080fe400078e021a */
[----:B------:R-:W-:Y:S01]  /*8ab0*/  IMAD R27, R2, R72, R27 ;  /* 0x00000048021b7224 */ /* 0x000fe200078e021b */
[----:B------:R-:W-:Y:S01]  /*8ac0*/  MOV R2, R110 ;  /* 0x0000006e00027202 */ /* 0x000fe20000000f00 */
[----:B------:R-:W-:Y:S01]  /*8ad0*/  IMAD R28, R3, R72, R28 ;  /* 0x00000048031c7224 */ /* 0x000fe200078e021c */
[----:B------:R-:W-:Y:S01]  /*8ae0*/  I2IP.S8.S32.SAT R18, R26, R25, RZ ;  /* 0x000000191a127239 */ /* 0x000fe200000014ff */
[----:B------:R-:W-:Y:S01]  /*8af0*/  IMAD R31, R70, R36, RZ ;  /* 0x00000024461f7224 */ /* 0x000fe200078e02ff */
[----:B------:R-:W-:Y:S01]  /*8b00*/  SHF.R.S32.HI R3, RZ, 0x18, R112 ;  /* 0x00000018ff037819 */ /* 0x000fe20000011470 */
[-C--:B------:R-:W-:Y:S01]  /*8b10*/  IMAD R29, R4, R72.reuse, R29 ;  /* 0x00000048041d7224 */ /* 0x080fe200078e021d */
[----:B------:R-:W-:Y:S01]  /*8b20*/  I2IP.S8.S32.SAT R18, R24, R23, R18 ;  /* 0x0000001718127239 */ /* 0x000fe20000001412 */
[----:B------:R-:W-:Y:S01]  /*8b30*/  IMAD.MOV.U32 R0, RZ, RZ, R113 ;  /* 0x000000ffff007224 */ /* 0x000fe200078e0071 */
[----:B------:R-:W-:Y:S01]  /*8b40*/  SHF.R.S32.HI R4, RZ, 0x18, R108 ;  /* 0x00000018ff047819 */ /* 0x000fe2000001146c */
[-C--:B------:R-:W-:Y:S02]  /*8b50*/  IMAD R30, R87, R72.reuse, R30 ;  /* 0x00000048571e7224 */ /* 0x080fe400078e021e */
[----:B------:R-:W-:Y:S01]  /*8b60*/  IMAD R31, R0, R72, R31 ;  /* 0x00000048001f7224 */ /* 0x000fe200078e021f */
        /* <DEDUP_REMOVED lines=8> */
[----:B------:R-:W-:Y:S01]  /*8bf0*/  MOV R0, R107 ;  /* 0x0000006b00007202 */ /* 0x000fe20000000f00 */
[-C--:B------:R-:W-:Y:S02]  /*8c00*/  IMAD R34, R89, R72.reuse, R34 ;  /* 0x0000004859227224 */ /* 0x080fe400078e0222 */
[-C--:B------:R-:W-:Y:S01]  /*8c10*/  IMAD R35, R2, R72.reuse, R35 ;  /* 0x0000004802237224 */ /* 0x080fe200078e0223 */
[----:B------:R-:W-:Y:S01]  /*8c20*/  MOV R2, R101 ;  /* 0x0000006500027202 */ /* 0x000fe20000000f00 */
[----:B------:R-:W-:Y:S01]  /*8c30*/  IMAD R38, R70, R43, RZ ;  /* 0x0000002b46267224 */ /* 0x000fe200078e02ff */
[----:B------:R-:W-:Y:S01]  /*8c40*/  I2IP.S8.S32.SAT R33, R34, R33, RZ ;  /* 0x0000002122217239 */ /* 0x000fe200000014ff */
[-C--:B------:R-:W-:Y:S01]  /*8c50*/  IMAD R36, R3, R72.reuse, R36 ;  /* 0x0000004803247224 */ /* 0x080fe200078e0224 */
[----:B------:R-:W-:Y:S01]  /*8c60*/  SHF.R.S32.HI R3, RZ, 0x18, R105 ;  /* 0x00000018ff037819 */ /* 0x000fe20000011469 */
[-C--:B------:R-:W-:Y:S01]  /*8c70*/  IMAD R37, R4, R72.reuse, R37 ;  /* 0x0000004804257224 */ /* 0x080fe200078e0225 */
[----:B------:R-:W-:Y:S01]  /*8c80*/  I2IP.S8.S32.SAT R32, R32, R31, R33 ;  /* 0x0000001f20207239 */ /* 0x000fe20000001421 */
        /* <DEDUP_REMOVED lines=8> */
[----:B------:R-:W-:Y:S01]  /*8d10*/  IMAD R43, R70, R48, RZ ;  /* 0x00000030462b7224 */ /* 0x000fe200078e02ff */
[----:B------:R-:W-:Y:S01]  /*8d20*/  I2IP.S8.S32.SAT R33, R36, R35, R37 ;  /* 0x0000002324217239 */ /* 0x000fe20000001425 */
[----:B------:R-:W-:Y:S01]  /*8d30*/  IMAD R41, R0, R72, R41 ;  /* 0x0000004800297224 */ /* 0x000fe200078e0229 */
[----:B------:R-:W-:Y:S01]  /*8d40*/  MOV R0, R106 ;  /* 0x0000006a00007202 */ /* 0x000fe20000000f00 */
[-C--:B------:R-:W-:Y:S02]  /*8d50*/  IMAD R42, R93, R72.reuse, R42 ;  /* 0x000000485d2a7224 */ /* 0x080fe400078e022a */
        /* <DEDUP_REMOVED lines=11> */
[-C--:B------:R-:W-:Y:S02]  /*8e10*/  IMAD R47, R0, R72.reuse, R47 ;  /* 0x00000048002f7224 */ /* 0x080fe400078e022f */
[----:B------:R-:W-:Y:S01]  /*8e20*/  IMAD R48, R3, R72, R48 ;  /* 0x0000004803307224 */ /* 0x000fe200078e0230 */
[----:B------:R-:W-:Y:S01]  /*8e30*/  SHF.R.S32.HI R3, RZ, 0x18, R90 ;  /* 0x00000018ff037819 */ /* 0x000fe2000001145a */
[----:B------:R-:W-:Y:S01]  /*8e40*/  IMAD R51, R70, R56, RZ ;  /* 0x0000003846337224 */ /* 0x000fe200078e02ff */
[----:B------:R-:W-:Y:S01]  /*8e50*/  I2IP.S8.S32.SAT R35, R46, R45, RZ ;  /* 0x0000002d2e237239 */ /* 0x000fe200000014ff */
[-C--:B------:R-:W-:Y:S01]  /*8e60*/  IMAD R49, R2, R72.reuse, R49 ;  /* 0x0000004802317224 */ /* 0x080fe200078e0231 */
[----:B------:R-:W-:Y:S01]  /*8e70*/  SHF.R.S32.HI R2, RZ, 0x18, R88 ;  /* 0x00000018ff027819 */ /* 0x000fe20000011458 */
[----:B------:R-:W-:Y:S01]  /*8e80*/  IMAD.MOV.U32 R0, RZ, RZ, R92 ;  /* 0x000000ffff007224 */ /* 0x000fe200078e005c */
[----:B------:R-:W-:Y:S01]  /*8e90*/  I2IP.S8.S32.SAT R35, R44, R43, R35 ;  /* 0x0000002b2c237239 */ /* 0x000fe20000001423 */
[-C--:B------:R-:W-:Y:S02]  /*8ea0*/  IMAD R50, R73, R72.reuse, R50 ;  /* 0x0000004849327224 */ /* 0x080fe400078e0232 */
[----:B------:R-:W-:Y:S01]  /*8eb0*/  IMAD R51, R0, R72, R51 ;  /* 0x0000004800337224 */ /* 0x000fe200078e0233 */
[----:B------:R-:W-:Y:S01]  /*8ec0*/  MOV R0, R86 ;  /* 0x0000005600007202 */ /* 0x000fe20000000f00 */
[----:B------:R-:W-:Y:S01]  /*8ed0*/  IMAD R53, R70, R58, RZ ;  /* 0x0000003a46357224 */ /* 0x000fe200078e02ff */
[----:B------:R-:W-:Y:S01]  /*8ee0*/  I2IP.S8.S32.SAT R49, R50, R49, RZ ;  /* 0x0000003132317239 */ /* 0x000fe200000014ff */
[-C--:B------:R-:W-:Y:S01]  /*8ef0*/  IMAD R52, R3, R72.reuse, R52 ;  /* 0x0000004803347224 */ /* 0x080fe200078e0234 */
[----:B------:R-:W-:Y:S01]  /*8f00*/  SHF.R.S32.HI R3, RZ, 0x18, R84 ;  /* 0x00000018ff037819 */ /* 0x000fe20000011454 */
[----:B------:R-:W-:Y:S01]  /*8f10*/  IMAD R53, R2, R72, R53 ;  /* 0x0000004802357224 */ /* 0x000fe200078e0235 */
[----:B------:R-:W-:Y:S01]  /*8f20*/  MOV R2, R80 ;  /* 0x0000005000027202 */ /* 0x000fe20000000f00 */
[----:B------:R-:W-:Y:S01]  /*8f30*/  IMAD.SHL.U32 R82, R98, 0x100, RZ ;  /* 0x0000010062527824 */ /* 0x000fe200078e00ff */
[----:B------:R-:W-:Y:S01]  /*8f40*/  I2IP.S8.S32.SAT R48, R48, R47, R49 ;  /* 0x0000002f30307239 */ /* 0x000fe20000001431 */
[----:B------:R-:W-:Y:S02]  /*8f50*/  IMAD R54, R75, R72, R54 ;  /* 0x000000484b367224 */ /* 0x000fe400078e0236 */
[C---:B------:R-:W-:Y:S02]  /*8f60*/  IMAD R56, R70.reuse, R61, RZ ;  /* 0x0000003d46387224 */ /* 0x040fe400078e02ff */
[----:B------:R-:W-:Y:S01]  /*8f70*/  IMAD R61, R70, R66, RZ ;  /* 0x00000042463d7224 */ /* 0x000fe200078e02ff */
[----:B------:R-:W-:Y:S01]  /*8f80*/  I2IP.S8.S32.SAT R66, R13, R12, R14 ;  /* 0x0000000c0d427239 */ /* 0x000fe2000000140e */
[-C--:B------:R-:W-:Y:S01]  /*8f90*/  IMAD R55, R0, R72.reuse, R55 ;  /* 0x0000004800377224 */ /* 0x080fe200078e0237 */
[----:B------:R-:W-:Y:S01]  /*8fa0*/  SHF.R.S32.HI R0, RZ, 0x18, R82 ;  /* 0x00000018ff007819 */ /* 0x000fe20000011452 */
[-C--:B------:R-:W-:Y:S01]  /*8fb0*/  IMAD R56, R3, R72.reuse, R56 ;  /* 0x0000004803387224 */ /* 0x080fe200078e0238 */
[----:B------:R-:W-:Y:S01]  /*8fc0*/  I2IP.S8.S32.SAT R49, R54, R53, RZ ;  /* 0x0000003536317239 */ /* 0x000fe200000014ff */
[----:B------:R1:W-:Y:S01]  /*8fd0*/  STS.128 [R135+UR44+0x6200], R64 ;  /* 0x0062004087007988 */ /* 0x0003e20008000c2c */
[----:B------:R-:W-:Y:S01]  /*8fe0*/  IMAD R58, R70, R63, RZ ;  /* 0x0000003f463a7224 */ /* 0x000fe200078e02ff */
[----:B------:R-:W-:Y:S01]  /*8ff0*/  SHF.R.S32.HI R3, RZ, 0x18, R76 ;  /* 0x00000018ff037819 */ /* 0x000fe2000001144c */
[-C--:B------:R-:W-:Y:S01]  /*9000*/  IMAD R57, R0, R72.reuse, R57 ;  /* 0x0000004800397224 */ /* 0x080fe200078e0239 */
[----:B------:R-:W-:Y:S01]  /*9010*/  I2IP.S8.S32.SAT R49, R52, R51, R49 ;  /* 0x0000003334317239 */ /* 0x000fe20000001431 */
[-C--:B------:R-:W-:Y:S02]  /*9020*/  IMAD R58, R97, R72.reuse, R58 ;  /* 0x00000048613a7224 */ /* 0x080fe400078e023a */
[-C--:B------:R-:W-:Y:S01]  /*9030*/  IMAD R59, R2, R72.reuse, R59 ;  /* 0x00000048023b7224 */ /* 0x080fe200078e023b */
[----:B------:R1:W-:Y:S01]  /*9040*/  STS.128 [R157+0x6200], R16 ;  /* 0x006200109d007388 */ /* 0x0003e20000000c00 */
[-C--:B------:R-:W-:Y:S01]  /*9050*/  IMAD R60, R3, R72.reuse, R60 ;  /* 0x00000048033c7224 */ /* 0x080fe200078e023c */
[----:B------:R-:W-:Y:S01]  /*9060*/  I2IP.S8.S32.SAT R50, R58, R57, RZ ;  /* 0x000000393a327239 */ /* 0x000fe200000014ff */
[-C--:B------:R-:W-:Y:S02]  /*9070*/  IMAD R61, R4, R72.reuse, R61 ;  /* 0x00000048043d7224 */ /* 0x080fe400078e023d */
[----:B------:R-:W-:Y:S01]  /*9080*/  IMAD R62, R99, R72, R62 ;  /* 0x00000048633e7224 */ /* 0x000fe200078e023e */
[----:B------:R-:W-:Y:S02]  /*9090*/  I2IP.S8.S32.SAT R50, R56, R55, R50 ;  /* 0x0000003738327239 */ /* 0x000fe40000001432 */
[----:B------:R1:W-:Y:S02]  /*90a0*/  STS.128 [R156+0x6200], R32 ;  /* 0x006200209c007388 */ /* 0x0003e40000000c00 */
        /* <DEDUP_REMOVED lines=12> */
[----:B------:R-:W-:Y:S02]  /*9170*/  UIADD3 UR9, UPT, UPT, UR49, 0x40, URZ ;  /* 0x0000004031097890 */ /* 0x000fe4000fffe0ff */
[----:B------:R-:W-:Y:S01]  /*9180*/  UIADD3 UR8, UPT, UPT, UR44, 0x6200, URZ ;  /* 0x000062002c087890 */ /* 0x000fe2000fffe0ff */
[----:B------:R-:W-:Y:S01]  /*9190*/  UMOV UR10, UR50 ;  /* 0x00000032000a7c82 */ /* 0x000fe20008000000 */
[----:B------:R-:W-:Y:S01]  /*91a0*/  UMOV UR11, UR36 ;  /* 0x00000024000b7c82 */ /* 0x000fe20008000000 */
[----:B--2---:R-:W-:Y:S04]  /*91b0*/  UIADD3 UR4, UP0, UPT, UR6, 0x680, URZ ;  /* 0x0000068006047890 */ /* 0x004fe8000ff1e0ff */
[----:B------:R-:W-:Y:S09]  /*91c0*/  UIADD3.X UR5, UPT, UPT, URZ, UR7, URZ, UP0, !UPT ;  /* 0x00000007ff057290 */ /* 0x000ff200087fe4ff */
[----:B------:R2:W-:Y:S01]  /*91d0*/  UTMASTG.3D [UR8], [UR4] ;  /* 0x00000008040073b5 */ /* 0x0005e20008010000 */
[----:B------:R0:W-:Y:S01]  /*91e0*/  UTMACMDFLUSH ;  /* 0x00000000000079b7 */ /* 0x0001e20000000000 */
[----:B--2---:R-:W-:Y:S04]  /*91f0*/  DEPBAR.LE SB0, 0x1 ;  /* 0x000080400000791a */ /* 0x004fe80000000000 */
.L_x_125:
[----:B------:R-:W-:Y:S05]  /*9200*/  BSYNC.RECONVERGENT B0 ;  /* 0x0000000000007941 */ /* 0x000fea0003800200 */
.L_x_124:
[----:B------:R-:W-:Y:S01]  /*9210*/  R2UR UR4, R142 ;  /* 0x000000008e0472ca */ /* 0x000fe200000e0000 */
[----:B------:R-:W-:Y:S01]  /*9220*/  BAR.SYNC.DEFER_BLOCKING 0x1, 0x80 ;  /* 0x0042000000007b1d */ /* 0x000fe20000010000 */
[----:B------:R-:W-:Y:S01]  /*9230*/  ISETP.NE.AND P0, PT, R145, 0x2, PT ;  /* 0x000000029100780c */ /* 0x000fe20003f05270 */
[----:B------:R-:W-:Y:S01]  /*9240*/  UISETP.NE.AND UP0, UPT, UR45, URZ, UPT ;  /* 0x000000ff2d00728c */ /* 0x000fe2000bf05270 */
[C---:B------:R-:W-:Y:S01]  /*9250*/  ISETP.NE.AND P1, PT, R68.reuse, 0x4, PT ;  /* 0x000000044400780c */ /* 0x040fe20003f25270 */
[----:B------:R-:W-:Y:S01]  /*9260*/  UIADD3 UR20, UPT, UPT, UR38, UR63, URZ ;  /* 0x0000003f26147290 */ /* 0x000fe2000fffe0ff */
[----:B------:R-:W-:Y:S02]  /*9270*/  SEL R2, RZ, 0x1, P0 ;  /* 0x00000001ff027807 */ /* 0x000fe40000000000 */
[----:B------:R-:W-:Y:S02]  /*9280*/  SEL R0, RZ, 0x1, P1 ;  /* 0x00000001ff007807 */ /* 0x000fe40000800000 */
[----:B------:R-:W-:Y:S02]  /*9290*/  LOP3.LUT R147, R147, R2, RZ, 0x3c, !PT ;  /* 0x0000000293937212 */ /* 0x000fe400078e3cff */
[----:B------:R-:W-:Y:S01]  /*92a0*/  LOP3.LUT R149, R149, R0, RZ, 0x3c, !PT ;  /* 0x0000000095957212 */ /* 0x000fe200078e3cff */
[----:B------:R-:W-:Y:S01]  /*92b0*/  UIADD3 UR30, UPT, UPT, UR37, UR4, URZ ;  /* 0x00000004251e7290 */ /* 0x000fe2000fffe0ff */
[----:B------:R-:W-:Y:S02]  /*92c0*/  SEL R145, R145, RZ, P0 ;  /* 0x000000ff91917207 */ /* 0x000fe40000000000 */
[----:B------:R-:W-:Y:S01]  /*92d0*/  SEL R68, R68, RZ, P1 ;  /* 0x000000ff44447207 */ /* 0x000fe20000800000 */
[----:B------:R-:W-:Y:S01]  /*92e0*/  UMOV UR36, UR59 ;  /* 0x0000003b00247c82 */ /* 0x000fe20008000000 */
[----:B------:R-:W-:Y:S07]  /*92f0*/  BRA.U UP0, `(.L_x_126) ;  /* 0xffffffc500287547 */ /* 0x000fee000b83ffff */
[----:B------:R-:W-:Y:S05]  /*9300*/  EXIT ;  /* 0x000000000000794d */ /* 0x000fea0003800000 */
.L_x_24:
[----:B---3--:R3:W4:Y:S02]  /*9310*/  SYNCS.PHASECHK.TRANS64.TRYWAIT P0, [R3+URZ+0x120], R2 ;  /* 0x00012002030075a7 */ /* 0x00872400080011ff */
[----:B----4-:R-:W-:Y:S05]  /*9320*/  @!P0 NANOSLEEP.SYNCS 0x989680 ;  /* 0x009896800000895d */ /* 0x010fea0003900000 */
[----:B------:R-:W4:Y:S02]  /*9330*/  @!P0 SYNCS.PHASECHK.TRANS64 P0, [R3+URZ+0x120], R2 ;  /* 0x00012002030085a7 */ /* 0x000f2400080010ff */
[----:B----4-:R-:W-:Y:S05]  /*9340*/  @!P0 BRA `(.L_x_24) ;  /* 0xfffffffc00f08947 */ /* 0x010fea000383ffff */
[----:B------:R-:W-:Y:S05]  /*9350*/  BRA `(.L_x_127) ;  /* 0xffffff8400c07947 */ /* 0x000fea000383ffff */
.L_x_27:
[----:B--2---:R-:W-:-:S07]  /*9360*/  MOV R0, UR33 ;  /* 0x0000002100007c02 */ /* 0x004fce0008000f00 */
.L_x_128:
[----:B--2---:R2:W3:Y:S02]  /*9370*/  SYNCS.PHASECHK.TRANS64.TRYWAIT P0, [R0+URZ+0x40], R3 ;  /* 0x00004003000075a7 */ /* 0x0044e400080011ff */
[----:B---3--:R-:W-:Y:S05]  /*9380*/  @!P0 NANOSLEEP.SYNCS 0x989680 ;  /* 0x009896800000895d */ /* 0x008fea0003900000 */
[----:B------:R-:W3:Y:S02]  /*9390*/  @!P0 SYNCS.PHASECHK.TRANS64 P0, [R0+URZ+0x40], R3 ;  /* 0x00004003000085a7 */ /* 0x000ee400080010ff */
[----:B---3--:R-:W-:Y:S05]  /*93a0*/  @!P0 BRA `(.L_x_128) ;  /* 0xfffffffc00f08947 */ /* 0x008fea000383ffff */
[----:B------:R-:W-:Y:S05]  /*93b0*/  BRA `(.L_x_26) ;  /* 0xffffff8800187947 */ /* 0x000fea000383ffff */
.L_x_34:
[----:B-1----:R-:W-:-:S07]  /*93c0*/  MOV R0, UR17 ;  /* 0x0000001100007c02 */ /* 0x002fce0008000f00 */
.L_x_129:
[----:B-1----:R1:W2:Y:S02]  /*93d0*/  SYNCS.PHASECHK.TRANS64.TRYWAIT P0, [R0+URZ+0x40], R3 ;  /* 0x00004003000075a7 */ /* 0x0022a400080011ff */
[----:B--2---:R-:W-:Y:S05]  /*93e0*/  @!P0 NANOSLEEP.SYNCS 0x989680 ;  /* 0x009896800000895d */ /* 0x004fea0003900000 */
[----:B------:R-:W2:Y:S02]  /*93f0*/  @!P0 SYNCS.PHASECHK.TRANS64 P0, [R0+URZ+0x40], R3 ;  /* 0x00004003000085a7 */ /* 0x000ea400080010ff */
[----:B--2---:R-:W-:Y:S05]  /*9400*/  @!P0 BRA `(.L_x_129) ;  /* 0xfffffffc00f08947 */ /* 0x004fea000383ffff */
[----:B------:R-:W-:Y:S05]  /*9410*/  BRA `(.L_x_33) ;  /* 0xffffff8800d87947 */ /* 0x000fea000383ffff */
.L_x_39:
[----:B-1----:R1:W2:Y:S02]  /*9420*/  SYNCS.PHASECHK.TRANS64.TRYWAIT P0, [R3+URZ+0xb0], R0 ;  /* 0x0000b000030075a7 */ /* 0x0022a400080011ff */
[----:B--2---:R-:W-:Y:S05]  /*9430*/  @!P0 NANOSLEEP.SYNCS 0x989680 ;  /* 0x009896800000895d */ /* 0x004fea0003900000 */
[----:B------:R-:W2:Y:S02]  /*9440*/  @!P0 SYNCS.PHASECHK.TRANS64 P0, [R3+URZ+0xb0], R0 ;  /* 0x0000b000030085a7 */ /* 0x000ea400080010ff */
[----:B--2---:R-:W-:Y:S05]  /*9450*/  @!P0 BRA `(.L_x_39) ;  /* 0xfffffffc00f08947 */ /* 0x004fea000383ffff */
[----:B------:R-:W-:Y:S05]  /*9460*/  BRA `(.L_x_130) ;  /* 0xffffff8c00807947 */ /* 0x000fea000383ffff */
.L_x_43:
[----:B-1----:R-:W-:-:S07]  /*9470*/  MOV R0, UR4 ;  /* 0x0000000400007c02 */ /* 0x002fce0008000f00 */
.L_x_131:
[----:B-1----:R1:W2:Y:S02]  /*9480*/  SYNCS.PHASECHK.TRANS64.TRYWAIT P0, [R0+URZ], R3 ;  /* 0x00000003000075a7 */ /* 0x0022a400080011ff */
[----:B--2---:R-:W-:Y:S05]  /*9490*/  @!P0 NANOSLEEP.SYNCS 0x989680 ;  /* 0x009896800000895d */ /* 0x004fea0003900000 */
[----:B------:R-:W2:Y:S02]  /*94a0*/  @!P0 SYNCS.PHASECHK.TRANS64 P0, [R0+URZ], R3 ;  /* 0x00000003000085a7 */ /* 0x000ea400080010ff */
[----:B--2---:R-:W-:Y:S05]  /*94b0*/  @!P0 BRA `(.L_x_131) ;  /* 0xfffffffc00f08947 */ /* 0x004fea000383ffff */
[----:B------:R-:W-:Y:S05]  /*94c0*/  BRA `(.L_x_132) ;  /* 0xffffff9400287947 */ /* 0x000fea000383ffff */
.L_x_44:
[----:B------:R-:W-:-:S07]  /*94d0*/  MOV R0, UR5 ;  /* 0x0000000500007c02 */ /* 0x000fce0008000f00 */
.L_x_133:
[----:B-1----:R1:W2:Y:S02]  /*94e0*/  SYNCS.PHASECHK.TRANS64.TRYWAIT P0, [R0+URZ], R3 ;  /* 0x00000003000075a7 */ /* 0x0022a400080011ff */
[----:B--2---:R-:W-:Y:S05]  /*94f0*/  @!P0 NANOSLEEP.SYNCS 0x989680 ;  /* 0x009896800000895d */ /* 0x004fea0003900000 */
[----:B------:R-:W2:Y:S02]  /*9500*/  @!P0 SYNCS.PHASECHK.TRANS64 P0, [R0+URZ], R3 ;  /* 0x00000003000085a7 */ /* 0x000ea400080010ff */
[----:B--2---:R-:W-:Y:S05]  /*9510*/  @!P0 BRA `(.L_x_133) ;  /* 0xfffffffc00f08947 */ /* 0x004fea000383ffff */
[----:B------:R-:W-:Y:S05]  /*9520*/  BRA `(.L_x_134) ;  /* 0xffffff9400347947 */ /* 0x000fea000383ffff */
.L_x_45:
[----:B------:R-:W-:-:S07]  /*9530*/  MOV R0, UR5 ;  /* 0x0000000500007c02 */ /* 0x000fce0008000f00 */
.L_x_135:
[----:B-1----:R1:W2:Y:S02]  /*9540*/  SYNCS.PHASECHK.TRANS64.TRYWAIT P0, [R0+URZ], R3 ;  /* 0x00000003000075a7 */ /* 0x0022a400080011ff */
[----:B--2---:R-:W-:Y:S05]  /*9550*/  @!P0 NANOSLEEP.SYNCS 0x989680 ;  /* 0x009896800000895d */ /* 0x004fea0003900000 */
[----:B------:R-:W2:Y:S02]  /*9560*/  @!P0 SYNCS.PHASECHK.TRANS64 P0, [R0+URZ], R3 ;  /* 0x00000003000085a7 */ /* 0x000ea400080010ff */
[----:B--2---:R-:W-:Y:S05]  /*9570*/  @!P0 BRA `(.L_x_135) ;  /* 0xfffffffc00f08947 */ /* 0x004fea000383ffff */
[----:B------:R-:W-:Y:S05]  /*9580*/  BRA `(.L_x_136) ;  /* 0xffffff9400407947 */ /* 0x000fea000383ffff */
.L_x_46:
[----:B------:R-:W-:-:S07]  /*9590*/  MOV R0, UR5 ;  /* 0x0000000500007c02 */ /* 0x000fce0008000f00 */
.L_x_137:
[----:B-1----:R1:W2:Y:S02]  /*95a0*/  SYNCS.PHASECHK.TRANS64.TRYWAIT P0, [R0+URZ], R3 ;  /* 0x00000003000075a7 */ /* 0x0022a400080011ff */
[----:B--2---:R-:W-:Y:S05]  /*95b0*/  @!P0 NANOSLEEP.SYNCS 0x989680 ;  /* 0x009896800000895d */ /* 0x004fea0003900000 */
[----:B------:R-:W2:Y:S02]  /*95c0*/  @!P0 SYNCS.PHASECHK.TRANS64 P0, [R0+URZ], R3 ;  /* 0x00000003000085a7 */ /* 0x000ea400080010ff */
[----:B--2---:R-:W-:Y:S05]  /*95d0*/  @!P0 BRA `(.L_x_137) ;  /* 0xfffffffc00f08947 */ /* 0x004fea000383ffff */
[----:B------:R-:W-:Y:S05]  /*95e0*/  BRA `(.L_x_138) ;  /* 0xffffff94004c7947 */ /* 0x000fea000383ffff */
.L_x_47:
[----:B------:R-:W-:-:S07]  /*95f0*/  MOV R0, UR5 ;  /* 0x0000000500007c02 */ /* 0x000fce0008000f00 */
.L_x_139:
[----:B-1----:R1:W2:Y:S02]  /*9600*/  SYNCS.PHASECHK.TRANS64.TRYWAIT P0, [R0+URZ], R3 ;  /* 0x00000003000075a7 */ /* 0x0022a400080011ff */
[----:B--2---:R-:W-:Y:S05]  /*9610*/  @!P0 NANOSLEEP.SYNCS 0x989680 ;  /* 0x009896800000895d */ /* 0x004fea0003900000 */
[----:B------:R-:W2:Y:S02]  /*9620*/  @!P0 SYNCS.PHASECHK.TRANS64 P0, [R0+URZ], R3 ;  /* 0x00000003000085a7 */ /* 0x000ea400080010ff */
[----:B--2---:R-:W-:Y:S05]  /*9630*/  @!P0 BRA `(.L_x_139) ;  /* 0xfffffffc00f08947 */ /* 0x004fea000383ffff */
[----:B------:R-:W-:Y:S05]  /*9640*/  BRA `(.L_x_140) ;  /* 0xffffff9400587947 */ /* 0x000fea000383ffff */
.L_x_48:
[----:B------:R-:W-:-:S07]  /*9650*/  MOV R0, UR5 ;  /* 0x0000000500007c02 */ /* 0x000fce0008000f00 */
.L_x_141:
[----:B-1----:R1:W2:Y:S02]  /*9660*/  SYNCS.PHASECHK.TRANS64.TRYWAIT P0, [R0+URZ], R3 ;  /* 0x00000003000075a7 */ /* 0x0022a400080011ff */
[----:B--2---:R-:W-:Y:S05]  /*9670*/  @!P0 NANOSLEEP.SYNCS 0x989680 ;  /* 0x009896800000895d */ /* 0x004fea0003900000 */
[----:B------:R-:W2:Y:S02]  /*9680*/  @!P0 SYNCS.PHASECHK.TRANS64 P0, [R0+URZ], R3 ;  /* 0x00000003000085a7 */ /* 0x000ea400080010ff */
[----:B--2---:R-:W-:Y:S05]  /*9690*/  @!P0 BRA `(.L_x_141) ;  /* 0xfffffffc00f08947 */ /* 0x004fea000383ffff */
[----:B------:R-:W-:Y:S05]  /*96a0*/  BRA `(.L_x_142) ;  /* 0xffffff9400647947 */ /* 0x000fea000383ffff */
.L_x_49:
[----:B------:R-:W-:-:S07]  /*96b0*/  MOV R0, UR5 ;  /* 0x0000000500007c02 */ /* 0x000fce0008000f00 */
.L_x_143:
[----:B-1----:R1:W2:Y:S02]  /*96c0*/  SYNCS.PHASECHK.TRANS64.TRYWAIT P0, [R0+URZ], R3 ;  /* 0x00000003000075a7 */ /* 0x0022a400080011ff */
[----:B--2---:R-:W-:Y:S05]  /*96d0*/  @!P0 NANOSLEEP.SYNCS 0x989680 ;  /* 0x009896800000895d */ /* 0x004fea0003900000 */
[----:B------:R-:W2:Y:S02]  /*96e0*/  @!P0 SYNCS.PHASECHK.TRANS64 P0, [R0+URZ], R3 ;  /* 0x00000003000085a7 */ /* 0x000ea400080010ff */
[----:B--2---:R-:W-:Y:S05]  /*96f0*/  @!P0 BRA `(.L_x_143) ;  /* 0xfffffffc00f08947 */ /* 0x004fea000383ffff */
[----:B------:R-:W-:Y:S05]  /*9700*/  BRA `(.L_x_144) ;  /* 0xffffff9400707947 */ /* 0x000fea000383ffff */
.L_x_52:
[----:B--2---:R2:W3:Y:S02]  /*9710*/  SYNCS.PHASECHK.TRANS64.TRYWAIT P0, [R2+URZ+0x110], R5 ;  /* 0x00011005020075a7 */ /* 0x0044e400080011ff */
[----:B---3--:R-:W-:Y:S05]  /*9720*/  @!P0 NANOSLEEP.SYNCS 0x989680 ;  /* 0x009896800000895d */ /* 0x008fea0003900000 */
[----:B------:R-:W3:Y:S02]  /*9730*/  @!P0 SYNCS.PHASECHK.TRANS64 P0, [R2+URZ+0x110], R5 ;  /* 0x00011005020085a7 */ /* 0x000ee400080010ff */
[----:B---3--:R-:W-:Y:S05]  /*9740*/  @!P0 BRA `(.L_x_52) ;  /* 0xfffffffc00f08947 */ /* 0x008fea000383ffff */
[----:B------:R-:W-:Y:S05]  /*9750*/  BRA `(.L_x_145) ;  /* 0xffffff9400cc7947 */ /* 0x000fea000383ffff */
.L_x_53:
[----:B------:R-:W-:-:S07]  /*9760*/  MOV R2, UR4 ;  /* 0x0000000400027c02 */ /* 0x000fce0008000f00 */
.L_x_146:
[----:B--2---:R2:W3:Y:S02]  /*9770*/  SYNCS.PHASECHK.TRANS64.TRYWAIT P0, [R2+URZ+0xc0], R5 ;  /* 0x0000c005020075a7 */ /* 0x0044e400080011ff */
[----:B---3--:R-:W-:Y:S05]  /*9780*/  @!P0 NANOSLEEP.SYNCS 0x989680 ;  /* 0x009896800000895d */ /* 0x008fea0003900000 */
[----:B------:R-:W3:Y:S02]  /*9790*/  @!P0 SYNCS.PHASECHK.TRANS64 P0, [R2+URZ+0xc0], R5 ;  /* 0x0000c005020085a7 */ /* 0x000ee400080010ff */
[----:B---3--:R-:W-:Y:S05]  /*97a0*/  @!P0 BRA `(.L_x_146) ;  /* 0xfffffffc00f08947 */ /* 0x008fea000383ffff */
[----:B------:R-:W-:Y:S05]  /*97b0*/  BRA `(.L_x_147) ;  /* 0xffffff9400dc7947 */ /* 0x000fea000383ffff */
.L_x_54:
[----:B--2---:R2:W3:Y:S02]  /*97c0*/  SYNCS.PHASECHK.TRANS64.TRYWAIT P1, [R2+URZ+0xb0], R5 ;  /* 0x0000b005020075a7 */ /* 0x0044e400080211ff */
[----:B---3--:R-:W-:Y:S05]  /*97d0*/  @!P1 NANOSLEEP.SYNCS 0x989680 ;  /* 0x009896800000995d */ /* 0x008fea0003900000 */
[----:B------:R-:W3:Y:S02]  /*97e0*/  @!P1 SYNCS.PHASECHK.TRANS64 P1, [R2+URZ+0xb0], R5 ;  /* 0x0000b005020095a7 */ /* 0x000ee400080210ff */
[----:B---3--:R-:W-:Y:S05]  /*97f0*/  @!P1 BRA `(.L_x_54) ;  /* 0xfffffffc00f09947 */ /* 0x008fea000383ffff */
[----:B------:R-:W-:Y:S05]  /*9800*/  BRA `(.L_x_148) ;  /* 0xffffff98000c7947 */ /* 0x000fea000383ffff */
.L_x_57:
[----:B------:R-:W-:-:S07]  /*9810*/  MOV R0, UR4 ;  /* 0x0000000400007c02 */ /* 0x000fce0008000f00 */
.L_x_149:
[----:B--2---:R2:W3:Y:S02]  /*9820*/  SYNCS.PHASECHK.TRANS64.TRYWAIT P0, [R0+URZ+0xc0], R3 ;  /* 0x0000c003000075a7 */ /* 0x0044e400080011ff */
[----:B---3--:R-:W-:Y:S05]  /*9830*/  @!P0 NANOSLEEP.SYNCS 0x989680 ;  /* 0x009896800000895d */ /* 0x008fea0003900000 */
[----:B------:R-:W3:Y:S02]  /*9840*/  @!P0 SYNCS.PHASECHK.TRANS64 P0, [R0+URZ+0xc0], R3 ;  /* 0x0000c003000085a7 */ /* 0x000ee400080010ff */
[----:B---3--:R-:W-:Y:S05]  /*9850*/  @!P0 BRA `(.L_x_149) ;  /* 0xfffffffc00f08947 */ /* 0x008fea000383ffff */
[----:B------:R-:W-:Y:S05]  /*9860*/  BRA `(.L_x_56) ;  /* 0xffffff9800607947 */ /* 0x000fea000383ffff */
.L_x_66:
[----:B--2---:R-:W-:-:S04]  /*9870*/  MOV R0, UR5 ;  /* 0x0000000500007c02 */ /* 0x004fc80008000f00 */
[----:B------:R2:W3:Y:S03]  /*9880*/  SYNCS.PHASECHK.TRANS64.TRYWAIT P0, [R0+URZ+0x8], R7 ;  /* 0x00000807000075a7 */ /* 0x0004e600080011ff */
[----:B---3--:R-:W-:Y:S05]  /*9890*/  @!P0 NANOSLEEP.SYNCS 0x989680 ;  /* 0x009896800000895d */ /* 0x008fea0003900000 */
[----:B------:R-:W3:Y:S02]  /*98a0*/  @!P0 SYNCS.PHASECHK.TRANS64 P0, [R0+URZ+0x8], R7 ;  /* 0x00000807000085a7 */ /* 0x000ee400080010ff */
[----:B---3--:R-:W-:Y:S05]  /*98b0*/  @!P0 BRA `(.L_x_66) ;  /* 0xfffffffc00ec8947 */ /* 0x008fea000383ffff */
[----:B------:R-:W-:Y:S05]  /*98c0*/  BRA `(.L_x_65) ;  /* 0xffffff9c00147947 */ /* 0x000fea000383ffff */
.L_x_68:
[----:B------:R-:W-:Y:S01]  /*98d0*/  BSSY B0, `(.L_x_150) ;  /* 0x0000006000007945 */ /* 0x000fe20003800000 */
[----:B------:R-:W-:-:S07]  /*98e0*/  MOV R15, 0xffffffff ;  /* 0xffffffff000f7802 */ /* 0x000fce0000000f00 */
[----:B-12--5:R-:W-:Y:S05]  /*98f0*/  WARPSYNC.COLLECTIVE R15, `(.L_x_151) ;  /* 0x000000000f0c7348 */ /* 0x026fea0003c00000 */
[----:B------:R-:W-:Y:S02]  /*9900*/  ELECT P6, UR79, PT ;  /* 0x00000000004f782f */ /* 0x000fe400038c0000 */
[----:B------:R-:W-:Y:S01]  /*9910*/  MOV R14, UR79 ;  /* 0x0000004f000e7c02 */ /* 0x000fe20008000f00 */
[----:B-12--5:R-:W-:Y:S10]  /*9920*/  ENDCOLLECTIVE ;  /* 0x000000000000791b */ /* 0x026ff40003800000 */
.L_x_151:
[----:B------:R-:W-:Y:S05]  /*9930*/  BSYNC B0 ;  /* 0x0000000000007941 */ /* 0x000fea0003800000 */
.L_x_150:
[----:B------:R-:W-:Y:S01]  /*9940*/  PLOP3.LUT P0, PT, P6, PT, PT, 0x80, 0x8 ;  /* 0x000000000008781c */ /* 0x000fe2000370f070 */
[----:B------:R-:W-:-:S12]  /*9950*/  BRA `(.L_x_152) ;  /* 0xffffff9c00407947 */ /* 0x000fd8000383ffff */
.L_x_70:
[----:B--2---:R-:W-:-:S04]  /*9960*/  MOV R0, UR5 ;  /* 0x0000000500007c02 */ /* 0x004fc80008000f00 */
[----:B------:R2:W3:Y:S03]  /*9970*/  SYNCS.PHASECHK.TRANS64.TRYWAIT P0, [R0+URZ+0x8], R5 ;  /* 0x00000805000075a7 */ /* 0x0004e600080011ff */
[----:B---3--:R-:W-:Y:S05]  /*9980*/  @!P0 NANOSLEEP.SYNCS 0x989680 ;  /* 0x009896800000895d */ /* 0x008fea0003900000 */
[----:B------:R-:W3:Y:S02]  /*9990*/  @!P0 SYNCS.PHASECHK.TRANS64 P0, [R0+URZ+0x8], R5 ;  /* 0x00000805000085a7 */ /* 0x000ee400080010ff */
[----:B---3--:R-:W-:Y:S05]  /*99a0*/  @!P0 BRA `(.L_x_70) ;  /* 0xfffffffc00ec8947 */ /* 0x008fea000383ffff */
[----:B------:R-:W-:Y:S05]  /*99b0*/  BRA `(.L_x_69) ;  /* 0xffffff9c00447947 */ /* 0x000fea000383ffff */
.L_x_71:
[----:B-1----:R1:W2:Y:S02]  /*99c0*/  SYNCS.PHASECHK.TRANS64.TRYWAIT P0, [R0+URZ+0xb0], R5 ;  /* 0x0000b005000075a7 */ /* 0x0022a400080011ff */
[----:B--2---:R-:W-:Y:S05]  /*99d0*/  @!P0 NANOSLEEP.SYNCS 0x989680 ;  /* 0x009896800000895d */ /* 0x004fea0003900000 */
[----:B------:R-:W2:Y:S02]  /*99e0*/  @!P0 SYNCS.PHASECHK.TRANS64 P0, [R0+URZ+0xb0], R5 ;  /* 0x0000b005000085a7 */ /* 0x000ea400080010ff */
[----:B--2---:R-:W-:Y:S05]  /*99f0*/  @!P0 BRA `(.L_x_71) ;  /* 0xfffffffc00f08947 */ /* 0x004fea000383ffff */
[----:B------:R-:W-:Y:S05]  /*9a00*/  BRA `(.L_x_153) ;  /* 0xffffffa000307947 */ /* 0x000fea000383ffff */
.L_x_73:
[----:B------:R-:W-:-:S07]  /*9a10*/  MOV R0, UR31 ;  /* 0x0000001f00007c02 */ /* 0x000fce0008000f00 */
.L_x_154:
[----:B-1----:R1:W2:Y:S02]  /*9a20*/  SYNCS.PHASECHK.TRANS64.TRYWAIT P0, [R0+URZ+0xf0], R5 ;  /* 0x0000f005000075a7 */ /* 0x0022a400080011ff */
[----:B--2---:R-:W-:Y:S05]  /*9a30*/  @!P0 NANOSLEEP.SYNCS 0x989680 ;  /* 0x009896800000895d */ /* 0x004fea0003900000 */
[----:B------:R-:W2:Y:S02]  /*9a40*/  @!P0 SYNCS.PHASECHK.TRANS64 P0, [R0+URZ+0xf0], R5 ;  /* 0x0000f005000085a7 */ /* 0x000ea400080010ff */
[----:B--2---:R-:W-:Y:S05]  /*9a50*/  @!P0 BRA `(.L_x_154) ;  /* 0xfffffffc00f08947 */ /* 0x004fea000383ffff */
[----:B------:R-:W-:Y:S05]  /*9a60*/  BRA `(.L_x_155) ;  /* 0xffffffa0007c7947 */ /* 0x000fea000383ffff */
.L_x_76:
[----:B------:R-:W-:Y:S07]  /*9a70*/  MOV R0, UR5 ;  /* 0x0000000500007c02 */ /* 0x000fee0008000f00 */
.L_x_156:
[----:B-1----:R1:W2:Y:S02]  /*9a80*/  SYNCS.PHASECHK.TRANS64.TRYWAIT P0, [R0+URZ], R5 ;  /* 0x00000005000075a7 */ /* 0x0022a400080011ff */
[----:B--2---:R-:W-:Y:S05]  /*9a90*/  @!P0 NANOSLEEP.SYNCS 0x989680 ;  /* 0x009896800000895d */ /* 0x004fea0003900000 */
[----:B------:R-:W2:Y:S02]  /*9aa0*/  @!P0 SYNCS.PHASECHK.TRANS64 P0, [R0+URZ], R5 ;  /* 0x00000005000085a7 */ /* 0x000ea400080010ff */
[----:B--2---:R-:W-:Y:S05]  /*9ab0*/  @!P0 BRA `(.L_x_156) ;  /* 0xfffffffc00f08947 */ /* 0x004fea000383ffff */
[----:B------:R-:W-:Y:S05]  /*9ac0*/  BRA `(.L_x_75) ;  /* 0xffffffa000907947 */ /* 0x000fea000383ffff */
.L_x_80:
[----:B-1----:R-:W-:-:S07]  /*9ad0*/  MOV R0, UR4 ;  /* 0x0000000400007c02 */ /* 0x002fce0008000f00 */
.L_x_157:
[----:B-1----:R1:W2:Y:S02]  /*9ae0*/  SYNCS.PHASECHK.TRANS64.TRYWAIT P0, [R0+URZ], R3 ;  /* 0x00000003000075a7 */ /* 0x0022a400080011ff */
[----:B--2---:R-:W-:Y:S05]  /*9af0*/  @!P0 NANOSLEEP.SYNCS 0x989680 ;  /* 0x009896800000895d */ /* 0x004fea0003900000 */
[----:B------:R-:W2:Y:S02]  /*9b00*/  @!P0 SYNCS.PHASECHK.TRANS64 P0, [R0+URZ], R3 ;  /* 0x00000003000085a7 */ /* 0x000ea400080010ff */
[----:B--2---:R-:W-:Y:S05]  /*9b10*/  @!P0 BRA `(.L_x_157) ;  /* 0xfffffffc00f08947 */ /* 0x004fea000383ffff */
[----:B------:R-:W-:Y:S05]  /*9b20*/  BRA `(.L_x_158) ;  /* 0xffffffa400847947 */ /* 0x000fea000383ffff */
.L_x_81:
[----:B------:R-:W-:-:S07]  /*9b30*/  MOV R0, UR5 ;  /* 0x0000000500007c02 */ /* 0x000fce0008000f00 */
.L_x_159:
[----:B-1----:R1:W2:Y:S02]  /*9b40*/  SYNCS.PHASECHK.TRANS64.TRYWAIT P0, [R0+URZ], R3 ;  /* 0x00000003000075a7 */ /* 0x0022a400080011ff */
[----:B--2---:R-:W-:Y:S05]  /*9b50*/  @!P0 NANOSLEEP.SYNCS 0x989680 ;  /* 0x009896800000895d */ /* 0x004fea0003900000 */
[----:B------:R-:W2:Y:S02]  /*9b60*/  @!P0 SYNCS.PHASECHK.TRANS64 P0, [R0+URZ], R3 ;  /* 0x00000003000085a7 */ /* 0x000ea400080010ff */
[----:B--2---:R-:W-:Y:S05]  /*9b70*/  @!P0 BRA `(.L_x_159) ;  /* 0xfffffffc00f08947 */ /* 0x004fea000383ffff */
[----:B------:R-:W-:Y:S05]  /*9b80*/  BRA `(.L_x_160) ;  /* 0xffffffa400907947 */ /* 0x000fea000383ffff */
.L_x_82:
[----:B------:R-:W-:-:S07]  /*9b90*/  MOV R0, UR5 ;  /* 0x0000000500007c02 */ /* 0x000fce0008000f00 */
.L_x_161:
[----:B-1----:R1:W2:Y:S02]  /*9ba0*/  SYNCS.PHASECHK.TRANS64.TRYWAIT P0, [R0+URZ], R3 ;  /* 0x00000003000075a7 */ /* 0x0022a400080011ff */
[----:B--2---:R-:W-:Y:S05]  /*9bb0*/  @!P0 NANOSLEEP.SYNCS 0x989680 ;  /* 0x009896800000895d */ /* 0x004fea0003900000 */
[----:B------:R-:W2:Y:S02]  /*9bc0*/  @!P0 SYNCS.PHASECHK.TRANS64 P0, [R0+URZ], R3 ;  /* 0x00000003000085a7 */ /* 0x000ea400080010ff */
[----:B--2---:R-:W-:Y:S05]  /*9bd0*/  @!P0 BRA `(.L_x_161) ;  /* 0xfffffffc00f08947 */ /* 0x004fea000383ffff */
[----:B------:R-:W-:Y:S05]  /*9be0*/  BRA `(.L_x_162) ;  /* 0xffffffa4009c7947 */ /* 0x000fea000383ffff */
.L_x_85:
[----:B------:R-:W-:-:S07]  /*9bf0*/  MOV R0, UR26 ;  /* 0x0000001a00007c02 */ /* 0x000fce0008000f00 */
.L_x_163:
[----:B-1----:R1:W2:Y:S02]  /*9c00*/  SYNCS.PHASECHK.TRANS64.TRYWAIT P1, [R0+URZ+0x130], R3 ;  /* 0x00013003000075a7 */ /* 0x0022a400080211ff */
[----:B--2---:R-:W-:Y:S05]  /*9c10*/  @!P1 NANOSLEEP.SYNCS 0x989680 ;  /* 0x009896800000995d */ /* 0x004fea0003900000 */
[----:B------:R-:W2:Y:S02]  /*9c20*/  @!P1 SYNCS.PHASECHK.TRANS64 P1, [R0+URZ+0x130], R3 ;  /* 0x00013003000095a7 */ /* 0x000ea400080210ff */
[----:B--2---:R-:W-:Y:S05]  /*9c30*/  @!P1 BRA `(.L_x_163) ;  /* 0xfffffffc00f09947 */ /* 0x004fea000383ffff */
[----:B------:R-:W-:Y:S05]  /*9c40*/  BRA `(.L_x_164) ;  /* 0xffffffa400e87947 */ /* 0x000fea000383ffff */
.L_x_90:
[----:B--2---:R2:W3:Y:S02]  /*9c50*/  SYNCS.PHASECHK.TRANS64.TRYWAIT P0, [R8+URZ+0xb0], R5 ;  /* 0x0000b005080075a7 */ /* 0x0044e400080011ff */
[----:B---3--:R-:W-:Y:S05]  /*9c60*/  @!P0 NANOSLEEP.SYNCS 0x989680 ;  /* 0x009896800000895d */ /* 0x008fea0003900000 */
[----:B------:R-:W3:Y:S02]  /*9c70*/  @!P0 SYNCS.PHASECHK.TRANS64 P0, [R8+URZ+0xb0], R5 ;  /* 0x0000b005080085a7 */ /* 0x000ee400080010ff */
[----:B---3--:R-:W-:Y:S05]  /*9c80*/  @!P0 BRA `(.L_x_90) ;  /* 0xfffffffc00f08947 */ /* 0x008fea000383ffff */
[----:B------:R-:W-:Y:S05]  /*9c90*/  BRA `(.L_x_165) ;  /* 0xffffffac00187947 */ /* 0x000fea000383ffff */
.L_x_93:
[----:B------:R-:W-:Y:S07]  /*9ca0*/  MOV R0, UR21 ;  /* 0x0000001500007c02 */ /* 0x000fee0008000f00 */
.L_x_166:
[----:B--2---:R2:W3:Y:S02]  /*9cb0*/  SYNCS.PHASECHK.TRANS64.TRYWAIT P1, [R0+URZ+0xa8], R5 ;  /* 0x0000a805000075a7 */ /* 0x0044e400080211ff */
[----:B---3--:R-:W-:Y:S05]  /*9cc0*/  @!P1 NANOSLEEP.SYNCS 0x989680 ;  /* 0x009896800000995d */ /* 0x008fea0003900000 */
[----:B------:R-:W3:Y:S02]  /*9cd0*/  @!P1 SYNCS.PHASECHK.TRANS64 P1, [R0+URZ+0xa8], R5 ;  /* 0x0000a805000095a7 */ /* 0x000ee400080210ff */
[----:B---3--:R-:W-:Y:S05]  /*9ce0*/  @!P1 BRA `(.L_x_166) ;  /* 0xfffffffc00f09947 */ /* 0x008fea000383ffff */
[----:B------:R-:W-:Y:S05]  /*9cf0*/  BRA `(.L_x_92) ;  /* 0xffffffb000947947 */ /* 0x000fea000383ffff */
.L_x_96:
[----:B--2---:R-:W-:Y:S07]  /*9d00*/  MOV R5, UR21 ;  /* 0x0000001500057c02 */ /* 0x004fee0008000f00 */
.L_x_167:
[----:B--2---:R2:W3:Y:S02]  /*9d10*/  SYNCS.PHASECHK.TRANS64.TRYWAIT P0, [R5+URZ+0x90], R4 ;  /* 0x00009004050075a7 */ /* 0x0044e400080011ff */
[----:B---3--:R-:W-:Y:S05]  /*9d20*/  @!P0 NANOSLEEP.SYNCS 0x989680 ;  /* 0x009896800000895d */ /* 0x008fea0003900000 */
[----:B------:R-:W3:Y:S02]  /*9d30*/  @!P0 SYNCS.PHASECHK.TRANS64 P0, [R5+URZ+0x90], R4 ;  /* 0x00009004050085a7 */ /* 0x000ee400080010ff */
[----:B---3--:R-:W-:Y:S05]  /*9d40*/  @!P0 BRA `(.L_x_167) ;  /* 0xfffffffc00f08947 */ /* 0x008fea000383ffff */
[----:B------:R-:W-:Y:S05]  /*9d50*/  BRA `(.L_x_168) ;  /* 0xffffffb000ec7947 */ /* 0x000fea000383ffff */
.L_x_97:
[----:B------:R-:W-:Y:S07]  /*9d60*/  MOV R5, UR21 ;  /* 0x0000001500057c02 */ /* 0x000fee0008000f00 */
.L_x_169:
[----:B--2---:R2:W3:Y:S02]  /*9d70*/  SYNCS.PHASECHK.TRANS64.TRYWAIT P0, [R5+URZ+0x98], R4 ;  /* 0x00009804050075a7 */ /* 0x0044e400080011ff */
[----:B---3--:R-:W-:Y:S05]  /*9d80*/  @!P0 NANOSLEEP.SYNCS 0x989680 ;  /* 0x009896800000895d */ /* 0x008fea0003900000 */
[----:B------:R-:W3:Y:S02]  /*9d90*/  @!P0 SYNCS.PHASECHK.TRANS64 P0, [R5+URZ+0x98], R4 ;  /* 0x00009804050085a7 */ /* 0x000ee400080010ff */
[----:B---3--:R-:W-:Y:S05]  /*9da0*/  @!P0 BRA `(.L_x_169) ;  /* 0xfffffffc00f08947 */ /* 0x008fea000383ffff */
[----:B------:R-:W-:Y:S05]  /*9db0*/  BRA `(.L_x_170) ;  /* 0xffffffb400307947 */ /* 0x000fea000383ffff */
.L_x_99:
[----:B------:R-:W-:-:S07]  /*9dc0*/  MOV R0, UR21 ;  /* 0x0000001500007c02 */ /* 0x000fce0008000f00 */
.L_x_171:
[----:B--2---:R2:W3:Y:S02]  /*9dd0*/  SYNCS.PHASECHK.TRANS64.TRYWAIT P0, [R0+URZ+0x90], R3 ;  /* 0x00009003000075a7 */ /* 0x0044e400080011ff */
[----:B---3--:R-:W-:Y:S05]  /*9de0*/  @!P0 NANOSLEEP.SYNCS 0x989680 ;  /* 0x009896800000895d */ /* 0x008fea0003900000 */
[----:B------:R-:W3:Y:S02]  /*9df0*/  @!P0 SYNCS.PHASECHK.TRANS64 P0, [R0+URZ+0x90], R3 ;  /* 0x00009003000085a7 */ /* 0x000ee400080010ff */
[----:B---3--:R-:W-:Y:S05]  /*9e00*/  @!P0 BRA `(.L_x_171) ;  /* 0xfffffffc00f08947 */ /* 0x008fea000383ffff */
[----:B------:R-:W-:Y:S05]  /*9e10*/  BRA `(.L_x_172) ;  /* 0xffffffb400a47947 */ /* 0x000fea000383ffff */
.L_x_101:
[----:B-1----:R1:W2:Y:S02]  /*9e20*/  SYNCS.PHASECHK.TRANS64.TRYWAIT P0, [R3+URZ+0xb0], R0 ;  /* 0x0000b000030075a7 */ /* 0x0022a400080011ff */
[----:B--2---:R-:W-:Y:S05]  /*9e30*/  @!P0 NANOSLEEP.SYNCS 0x989680 ;  /* 0x009896800000895d */ /* 0x004fea0003900000 */
[----:B------:R-:W2:Y:S02]  /*9e40*/  @!P0 SYNCS.PHASECHK.TRANS64 P0, [R3+URZ+0xb0], R0 ;  /* 0x0000b000030085a7 */ /* 0x000ea400080010ff */
[----:B--2---:R-:W-:Y:S05]  /*9e50*/  @!P0 BRA `(.L_x_101) ;  /* 0xfffffffc00f08947 */ /* 0x004fea000383ffff */
[----:B------:R-:W-:Y:S05]  /*9e60*/  BRA `(.L_x_173) ;  /* 0xffffffb800607947 */ /* 0x000fea000383ffff */
.L_x_112:
[----:B-1----:R1:W2:Y:S02]  /*9e70*/  SYNCS.PHASECHK.TRANS64.TRYWAIT P1, [R3+URZ+0x80], R0 ;  /* 0x00008000030075a7 */ /* 0x0022a400080211ff */
[----:B--2---:R-:W-:Y:S05]  /*9e80*/  @!P1 NANOSLEEP.SYNCS 0x989680 ;  /* 0x009896800000995d */ /* 0x004fea0003900000 */
[----:B------:R-:W2:Y:S02]  /*9e90*/  @!P1 SYNCS.PHASECHK.TRANS64 P1, [R3+URZ+0x80], R0 ;  /* 0x00008000030095a7 */ /* 0x000ea400080210ff */
[----:B--2---:R-:W-:Y:S05]  /*9ea0*/  @!P1 BRA `(.L_x_112) ;  /* 0xfffffffc00f09947 */ /* 0x004fea000383ffff */
[----:B------:R-:W-:Y:S05]  /*9eb0*/  BRA `(.L_x_111) ;  /* 0xffffffc400e07947 */ /* 0x000fea000383ffff */
.L_x_114:
[----:B-1----:R1:W4:Y:S02]  /*9ec0*/  SYNCS.PHASECHK.TRANS64.TRYWAIT P0, [R144+URZ+0xd0], R5 ;  /* 0x0000d005900075a7 */ /* 0x00232400080011ff */
[----:B----4-:R-:W-:Y:S05]  /*9ed0*/  @!P0 NANOSLEEP.SYNCS 0x989680 ;  /* 0x009896800000895d */ /* 0x010fea0003900000 */
[----:B------:R-:W4:Y:S02]  /*9ee0*/  @!P0 SYNCS.PHASECHK.TRANS64 P0, [R144+URZ+0xd0], R5 ;  /* 0x0000d005900085a7 */ /* 0x000f2400080010ff */
[----:B----4-:R-:W-:Y:S05]  /*9ef0*/  @!P0 BRA `(.L_x_114) ;  /* 0xfffffffc00f08947 */ /* 0x010fea000383ffff */
[----:B------:R-:W-:Y:S05]  /*9f00*/  BRA `(.L_x_113) ;  /* 0xffffffc8003c7947 */ /* 0x000fea000383ffff */
.L_x_122:
[----:B--2---:R2:W3:Y:S02]  /*9f10*/  SYNCS.PHASECHK.TRANS64.TRYWAIT P0, [R114+URZ+0x80], R3 ;  /* 0x00008003720075a7 */ /* 0x0044e400080011ff */
[----:B---3--:R-:W-:Y:S05]  /*9f20*/  @!P0 NANOSLEEP.SYNCS 0x989680 ;  /* 0x009896800000895d */ /* 0x008fea0003900000 */
[----:B------:R-:W3:Y:S02]  /*9f30*/  @!P0 SYNCS.PHASECHK.TRANS64 P0, [R114+URZ+0x80], R3 ;  /* 0x00008003720085a7 */ /* 0x000ee400080010ff */
[----:B---3--:R-:W-:Y:S05]  /*9f40*/  @!P0 BRA `(.L_x_122) ;  /* 0xfffffffc00f08947 */ /* 0x008fea000383ffff */
[----:B------:R-:W-:Y:S05]  /*9f50*/  BRA `(.L_x_121) ;  /* 0xffffffdc00407947 */ /* 0x000fea000383ffff */
        .weak           $__internal_0_$__cuda_sm10x_tcgen05_guardrail_trap_col_being_dealloced_not_returned_by_alloc
        .type           $__internal_0_$__cuda_sm10x_tcgen05_guardrail_trap_col_being_dealloced_not_returned_by_alloc,@function
        .size           $__internal_0_$__cuda_sm10x_tcgen05_guardrail_trap_col_being_dealloced_not_returned_by_alloc,($__internal_1_$__cuda_sm10x_tcgen05_guardrail_trap_phase_invalid_during_alloc - $__internal_0_$__cuda_sm10x_tcgen05_guardrail_trap_col_being_dealloced_not_returned_by_alloc)
$__internal_0_$__cuda_sm10x_tcgen05_guardrail_trap_col_being_dealloced_not_returned_by_alloc:
[----:B------:R-:W-:Y:S05]  /*9f60*/  BPT.TRAP 0x1 ;  /* 0x000000040000795c */ /* 0x000fea0000300000 */
[----:B------:R-:W-:-:S04]  /*9f70*/  HFMA2 R3, -RZ, RZ, 0, 0 ;  /* 0x00000000ff037431 */ /* 0x000fc800000001ff */
[----:B------:R-:W-:Y:S05]  /*9f80*/  RET.REL.NODEC R2 `(_ZN7cutlass13device_kernelINS_4gemm6kernel13GemmUniversalIN4cute5tupleIJiiiiEEENS1_10collective13CollectiveMmaINS1_35MainloopSm100TmaUmmaWarpSpecializedILi8ELi2ELi4ENS5_IJNS4_1CILi4EEENSA_ILi1EEESC_EEEEENS5_IJNSA_ILi256EEENSA_ILi128EEESG_EEEaNS5_IJlSC_lEEEaSI_NS4_8TiledMMAINS4_8MMA_AtomIJNS4_21SM100_MMA_S8_2x1SM_SSIaaiLi256ELi128ELNS4_4UMMA5MajorE0ELSN_0ELNSM_8SaturateE0EEEEEENS4_6LayoutINS5_IJSC_SC_SC_EEENS5_IJNSA_ILi0EEEST_ST_EEEEENS5_IJNS4_10UnderscoreESW_SW_EEEEENS4_18SM100_TMA_2SM_LOADENS4_14ComposedLayoutINS4_7SwizzleILi3ELi4ELi3EEENS4_18smem_ptr_flag_bitsILi8EEENSR_INS5_IJNSA_ILi8EEESG_EEENS5_IJSG_SC_EEEEEEEvNS4_8identityENS4_28SM100_TMA_2SM_LOAD_MULTICASTES19_vS1A_EENS_8epilogue10collective18CollectiveEpilogueINS1D_23Sm100TmaWarpSpecializedILi2ELi2ELi64ELb0ELb0EEEJNS5_IJSG_SG_SG_EEENS5_IJNSR_ISG_SC_EENSR_INSA_ILi64EEESC_EEEEEaSI_aSI_NS1D_6fusion15FusionCallbacksIS1H_NS1N_17LinearCombinationIaiaiLNS_15FloatRoundStyleE2EEES1I_S1M_JEEENS4_5SM1004TMEM4LOAD26SM100_TMEM_LOAD_32dp32b64xENS4_13SM90_TMA_LOADENS10_INS11_ILi2ELi4ELi3EEES14_NSR_INS5_IJS15_S1K_EEENS5_IJS1K_SC_EEEEEEENS4_39AutoVectorizingCopyWithAssumedAlignmentILi128EEENS4_14SM90_TMA_STOREES22_S24_S24_EEEvvEEEEvNT_6ParamsE) ;  /* 0xffffff60021c7950 */ /* 0x000fea0003c3ffff */
        .weak           $__internal_1_$__cuda_sm10x_tcgen05_guardrail_trap_phase_invalid_during_alloc
        .type           $__internal_1_$__cuda_sm10x_tcgen05_guardrail_trap_phase_invalid_during_alloc,@function
        .size           $__internal_1_$__cuda_sm10x_tcgen05_guardrail_trap_phase_invalid_during_alloc,($__internal_2_$__cuda_sm10x_tcgen05_guardrail_trap_unallocated_columns_being_dealloced - $__internal_1_$__cuda_sm10x_tcgen05_guardrail_trap_phase_invalid_during_alloc)
$__internal_1_$__cuda_sm10x_tcgen05_guardrail_trap_phase_invalid_during_alloc:
[----:B------:R-:W-:Y:S05]  /*9f90*/  BPT.TRAP 0x1 ;  /* 0x000000040000795c */ /* 0x000fea0000300000 */
[----:B------:R-:W-:-:S04]  /*9fa0*/  MOV R5, 0x0 ;  /* 0x0000000000057802 */ /* 0x000fc80000000f00 */
[----:B------:R-:W-:Y:S05]  /*9fb0*/  RET.REL.NODEC R4 `(_ZN7cutlass13device_kernelINS_4gemm6kernel13GemmUniversalIN4cute5tupleIJiiiiEEENS1_10collective13CollectiveMmaINS1_35MainloopSm100TmaUmmaWarpSpecializedILi8ELi2ELi4ENS5_IJNS4_1CILi4EEENSA_ILi1EEESC_EEEEENS5_IJNSA_ILi256EEENSA_ILi128EEESG_EEEaNS5_IJlSC_lEEEaSI_NS4_8TiledMMAINS4_8MMA_AtomIJNS4_21SM100_MMA_S8_2x1SM_SSIaaiLi256ELi128ELNS4_4UMMA5MajorE0ELSN_0ELNSM_8SaturateE0EEEEEENS4_6LayoutINS5_IJSC_SC_SC_EEENS5_IJNSA_ILi0EEEST_ST_EEEEENS5_IJNS4_10UnderscoreESW_SW_EEEEENS4_18SM100_TMA_2SM_LOADENS4_14ComposedLayoutINS4_7SwizzleILi3ELi4ELi3EEENS4_18smem_ptr_flag_bitsILi8EEENSR_INS5_IJNSA_ILi8EEESG_EEENS5_IJSG_SC_EEEEEEEvNS4_8identityENS4_28SM100_TMA_2SM_LOAD_MULTICASTES19_vS1A_EENS_8epilogue10collective18CollectiveEpilogueINS1D_23Sm100TmaWarpSpecializedILi2ELi2ELi64ELb0ELb0EEEJNS5_IJSG_SG_SG_EEENS5_IJNSR_ISG_SC_EENSR_INSA_ILi64EEESC_EEEEEaSI_aSI_NS1D_6fusion15FusionCallbacksIS1H_NS1N_17LinearCombinationIaiaiLNS_15FloatRoundStyleE2EEES1I_S1M_JEEENS4_5SM1004TMEM4LOAD26SM100_TMEM_LOAD_32dp32b64xENS4_13SM90_TMA_LOADENS10_INS11_ILi2ELi4ELi3EEES14_NSR_INS5_IJS15_S1K_EEENS5_IJS1K_SC_EEEEEEENS4_39AutoVectorizingCopyWithAssumedAlignmentILi128EEENS4_14SM90_TMA_STOREES22_S24_S24_EEEvvEEEEvNT_6ParamsE) ;  /* 0xffffff6004107950 */ /* 0x000fea0003c3ffff */
        .weak           $__internal_2_$__cuda_sm10x_tcgen05_guardrail_trap_unallocated_columns_being_dealloced
        .type           $__internal_2_$__cuda_sm10x_tcgen05_guardrail_trap_unallocated_columns_being_dealloced,@function
        .size           $__internal_2_$__cuda_sm10x_tcgen05_guardrail_trap_unallocated_columns_being_dealloced,(.L_x_175 - $__internal_2_$__cuda_sm10x_tcgen05_guardrail_trap_unallocated_columns_being_dealloced)
$__internal_2_$__cuda_sm10x_tcgen05_guardrail_trap_unallocated_columns_being_dealloced:
[----:B------:R-:W-:Y:S05]  /*9fc0*/  BPT.TRAP 0x1 ;  /* 0x000000040000795c */ /* 0x000fea0000300000 */
[----:B------:R-:W-:-:S04]  /*9fd0*/  HFMA2 R3, -RZ, RZ, 0, 0 ;  /* 0x00000000ff037431 */ /* 0x000fc800000001ff */
[----:B------:R-:W-:Y:S05]  /*9fe0*/  RET.REL.NODEC R2 `(_ZN7cutlass13device_kernelINS_4gemm6kernel13GemmUniversalIN4cute5tupleIJiiiiEEENS1_10collective13CollectiveMmaINS1_35MainloopSm100TmaUmmaWarpSpecializedILi8ELi2ELi4ENS5_IJNS4_1CILi4EEENSA_ILi1EEESC_EEEEENS5_IJNSA_ILi256EEENSA_ILi128EEESG_EEEaNS5_IJlSC_lEEEaSI_NS4_8TiledMMAINS4_8MMA_AtomIJNS4_21SM100_MMA_S8_2x1SM_SSIaaiLi256ELi128ELNS4_4UMMA5MajorE0ELSN_0ELNSM_8SaturateE0EEEEEENS4_6LayoutINS5_IJSC_SC_SC_EEENS5_IJNSA_ILi0EEEST_ST_EEEEENS5_IJNS4_10UnderscoreESW_SW_EEEEENS4_18SM100_TMA_2SM_LOADENS4_14ComposedLayoutINS4_7SwizzleILi3ELi4ELi3EEENS4_18smem_ptr_flag_bitsILi8EEENSR_INS5_IJNSA_ILi8EEESG_EEENS5_IJSG_SC_EEEEEEEvNS4_8identityENS4_28SM100_TMA_2SM_LOAD_MULTICASTES19_vS1A_EENS_8epilogue10collective18CollectiveEpilogueINS1D_23Sm100TmaWarpSpecializedILi2ELi2ELi64ELb0ELb0EEEJNS5_IJSG_SG_SG_EEENS5_IJNSR_ISG_SC_EENSR_INSA_ILi64EEESC_EEEEEaSI_aSI_NS1D_6fusion15FusionCallbacksIS1H_NS1N_17LinearCombinationIaiaiLNS_15FloatRoundStyleE2EEES1I_S1M_JEEENS4_5SM1004TMEM4LOAD26SM100_TMEM_LOAD_32dp32b64xENS4_13SM90_TMA_LOADENS10_INS11_ILi2ELi4ELi3EEES14_NSR_INS5_IJS15_S1K_EEENS5_IJS1K_SC_EEEEEEENS4_39AutoVectorizingCopyWithAssumedAlignmentILi128EEENS4_14SM90_TMA_STOREES22_S24_S24_EEEvvEEEEvNT_6ParamsE) ;  /* 0xffffff6002047950 */ /* 0x000fea0003c3ffff */
.L_x_174:
[----:B------:R-:W-:-:S00]  /*9ff0*/  BRA `(.L_x_174) ;  /* 0xfffffffc00fc7947 */ /* 0x000fc0000383ffff */
[----:B------:R-:W-:-:S00]  /*a000*/  NOP ;  /* 0x0000000000007918 */ /* 0x000fc00000000000 */
[----:B------:R-:W-:-:S00]  /*a010*/  NOP ;  /* 0x0000000000007918 */ /* 0x000fc00000000000 */
[----:B------:R-:W-:-:S00]  /*a020*/  NOP ;  /* 0x0000000000007918 */ /* 0x000fc00000000000 */
[----:B------:R-:W-:-:S00]  /*a030*/  NOP ;  /* 0x0000000000007918 */ /* 0x000fc00000000000 */
[----:B------:R-:W-:-:S00]  /*a040*/  NOP ;  /* 0x0000000000007918 */ /* 0x000fc00000000000 */
[----:B------:R-:W-:-:S00]  /*a050*/  NOP ;  /* 0x0000000000007918 */ /* 0x000fc00000000000 */
[----:B------:R-:W-:-:S00]  /*a060*/  NOP ;  /* 0x0000000000007918 */ /* 0x000fc00000000000 */
[----:B------:R-:W-:-:S00]  /*a070*/  NOP ;  /* 0x0000000000007918 */ /* 0x000fc00000000000 */
.L_x_175:


//--------------------- .nv.global.init           --------------------------
	.section	.nv.global.init,"aw",@progbits
.nv.global.init:
	.type		$str$27,@object
	.size		$str$27,($str$28 - $str$27)
$str$27:
        /*0000*/ 	.byte	0x28, 0x61, 0x64, 0x64, 0x72, 0x65, 0x73, 0x73, 0x20, 0x26, 0x20, 0x6d, 0x61, 0x73, 0x6b, 0x29
        /*0010*/ 	.byte	0x20, 0x3d, 0x3d, 0x20, 0x30, 0x00
	.type		$str$28,@object
	.size		$str$28,($str$26 - $str$28)
$str$28:
        /*0016*/ 	.byte	0x2f, 0x74, 0x6d, 0x70, 0x2f, 0x63, 0x75, 0x74, 0x6c, 0x61, 0x73, 0x73, 0x5f, 0x73, 0x77, 0x65
        /*0026*/ 	.byte	0x65, 0x70, 0x5f, 0x73, 0x72, 0x63, 0x2f, 0x69, 0x6e, 0x63, 0x6c, 0x75, 0x64, 0x65, 0x2f, 0x63
        /*0036*/ 	.byte	0x75, 0x74, 0x65, 0x2f, 0x70, 0x6f, 0x69, 0x6e, 0x74, 0x65, 0x72, 0x5f, 0x66, 0x6c, 0x61, 0x67
        /*0046*/ 	.byte	0x67, 0x65, 0x64, 0x2e, 0x68, 0x70, 0x70, 0x00
	.type		$str$26,@object
	.size		$str$26,($str$25 - $str$26)
$str$26:
        /*004e*/ 	.byte	0x2f, 0x74, 0x6d, 0x70, 0x2f, 0x63, 0x75, 0x74, 0x6c, 0x61, 0x73, 0x73, 0x5f, 0x73, 0x77, 0x65
        /*005e*/ 	.byte	0x65, 0x70, 0x5f, 0x73, 0x72, 0x63, 0x2f, 0x69, 0x6e, 0x63, 0x6c, 0x75, 0x64, 0x65, 0x2f, 0x63
        /*006e*/ 	.byte	0x75, 0x74, 0x65, 0x2f, 0x61, 0x74, 0x6f, 0x6d, 0x2f, 0x63, 0x6f, 0x70, 0x79, 0x5f, 0x74, 0x72
        /*007e*/ 	.byte	0x61, 0x69, 0x74, 0x73, 0x5f, 0x73, 0x6d, 0x31, 0x30, 0x30, 0x2e, 0x68, 0x70, 0x70, 0x00
	.type		$str$25,@object
	.size		$str$25,(__unnamed_1 - $str$25)
$str$25:
        /*008d*/ 	.byte	0x28, 0x28, 0x75, 0x69, 0x6e, 0x74, 0x33, 0x32, 0x5f, 0x74, 0x28, 0x74, 0x68, 0x72, 0x65, 0x61
        /*009d*/ 	.byte	0x64, 0x49, 0x64, 0x78, 0x2e, 0x78, 0x29, 0x20, 0x2f, 0x20, 0x33, 0x32, 0x29, 0x20, 0x25, 0x20
        /*00ad*/ 	.byte	0x34, 0x29, 0x20, 0x3d, 0x3d, 0x20, 0x28, 0x28, 0x28, 0x74, 0x6d, 0x65, 0x6d, 0x5f, 0x61, 0x64
        /*00bd*/ 	.byte	0x64, 0x72, 0x20, 0x3e, 0x3e, 0x20, 0x31, 0x36, 0x29, 0x20, 0x2f, 0x20, 0x33, 0x32, 0x29, 0x20
        /*00cd*/ 	.byte	0x25, 0x20, 0x34, 0x29, 0x00
	.type		__unnamed_1,@object
	.size		__unnamed_1,(__unnamed_2 - __unnamed_1)
__unnamed_1:
        /*00d2*/ 	.byte	0x61, 0x75, 0x74, 0x6f, 0x20, 0x63, 0x75, 0x74, 0x65, 0x3a, 0x3a, 0x61, 0x73, 0x5f, 0x70, 0x6f
        /* <DEDUP_REMOVED lines=24> */
        /*0262*/ 	.byte	0x5d, 0x00
	.type		__unnamed_2,@object
	.size		__unnamed_2,(.L_2 - __unnamed_2)
__unnamed_2:
        /* <DEDUP_REMOVED lines=42> */
        /*0504*/ 	.byte	0x43, 0x3c, 0x30, 0x3e, 0x3e, 0x3e, 0x3e, 0x5d, 0x00
.L_2:


//--------------------- .nv.shared._ZN7cutlass13device_kernelINS_4gemm6kernel13GemmUniversalIN4cute5tupleIJiiiiEEENS1_10collective13CollectiveMmaINS1_35MainloopSm100TmaUmmaWarpSpecializedILi8ELi2ELi4ENS5_IJNS4_1CILi4EEENSA_ILi1EEESC_EEEEENS5_IJNSA_ILi256EEENSA_ILi128EEESG_EEEaNS5_IJlSC_lEEEaSI_NS4_8TiledMMAINS4_8MMA_AtomIJNS4_21SM100_MMA_S8_2x1SM_SSIaaiLi256ELi128ELNS4_4UMMA5MajorE0ELSN_0ELNSM_8SaturateE0EEEEEENS4_6LayoutINS5_IJSC_SC_SC_EEENS5_IJNSA_ILi0EEEST_ST_EEEEENS5_IJNS4_10UnderscoreESW_SW_EEEEENS4_18SM100_TMA_2SM_LOADENS4_14ComposedLayoutINS4_7SwizzleILi3ELi4ELi3EEENS4_18smem_ptr_flag_bitsILi8EEENSR_INS5_IJNSA_ILi8EEESG_EEENS5_IJSG_SC_EEEEEEEvNS4_8identityENS4_28SM100_TMA_2SM_LOAD_MULTICASTES19_vS1A_EENS_8epilogue10collective18CollectiveEpilogueINS1D_23Sm100TmaWarpSpecializedILi2ELi2ELi64ELb0ELb0EEEJNS5_IJSG_SG_SG_EEENS5_IJNSR_ISG_SC_EENSR_INSA_ILi64EEESC_EEEEEaSI_aSI_NS1D_6fusion15FusionCallbacksIS1H_NS1N_17LinearCombinationIaiaiLNS_15FloatRoundStyleE2EEES1I_S1M_JEEENS4_5SM1004TMEM4LOAD26SM100_TMEM_LOAD_32dp32b64xENS4_13SM90_TMA_LOADENS10_INS11_ILi2ELi4ELi3EEES14_NSR_INS5_IJS15_S1K_EEENS5_IJS1K_SC_EEEEEEENS4_39AutoVectorizingCopyWithAssumedAlignmentILi128EEENS4_14SM90_TMA_STOREES22_S24_S24_EEEvvEEEEvNT_6ParamsE --------------------------
	.section	.nv.shared._ZN7cutlass13device_kernelINS_4gemm6kernel13GemmUniversalIN4cute5tupleIJiiiiEEENS1_10collective13CollectiveMmaINS1_35MainloopSm100TmaUmmaWarpSpecializedILi8ELi2ELi4ENS5_IJNS4_1CILi4EEENSA_ILi1EEESC_EEEEENS5_IJNSA_ILi256EEENSA_ILi128EEESG_EEEaNS5_IJlSC_lEEEaSI_NS4_8TiledMMAINS4_8MMA_AtomIJNS4_21SM100_MMA_S8_2x1SM_SSIaaiLi256ELi128ELNS4_4UMMA5MajorE0ELSN_0ELNSM_8SaturateE0EEEEEENS4_6LayoutINS5_IJSC_SC_SC_EEENS5_IJNSA_ILi0EEEST_ST_EEEEENS5_IJNS4_10UnderscoreESW_SW_EEEEENS4_18SM100_TMA_2SM_LOADENS4_14ComposedLayoutINS4_7SwizzleILi3ELi4ELi3EEENS4_18smem_ptr_flag_bitsILi8EEENSR_INS5_IJNSA_ILi8EEESG_EEENS5_IJSG_SC_EEEEEEEvNS4_8identityENS4_28SM100_TMA_2SM_LOAD_MULTICASTES19_vS1A_EENS_8epilogue10collective18CollectiveEpilogueINS1D_23Sm100TmaWarpSpecializedILi2ELi2ELi64ELb0ELb0EEEJNS5_IJSG_SG_SG_EEENS5_IJNSR_ISG_SC_EENSR_INSA_ILi64EEESC_EEEEEaSI_aSI_NS1D_6fusion15FusionCallbacksIS1H_NS1N_17LinearCombinationIaiaiLNS_15FloatRoundStyleE2EEES1I_S1M_JEEENS4_5SM1004TMEM4LOAD26SM100_TMEM_LOAD_32dp32b64xENS4_13SM90_TMA_LOADENS10_INS11_ILi2ELi4ELi3EEES14_NSR_INS5_IJS15_S1K_EEENS5_IJS1K_SC_EEEEEEENS4_39AutoVectorizingCopyWithAssumedAlignmentILi128EEENS4_14SM90_TMA_STOREES22_S24_S24_EEEvvEEEEvNT_6ParamsE,"aw",@nobits
	.sectionflags	@""
	.align	16
	.zero		1024


//--------------------- .nv.shared.reserved.0     --------------------------
	.section	.nv.shared.reserved.0,"aw",@nobits
	.weak		__nv_reservedSMEM_offset_0_alias
	.size		__nv_reservedSMEM_offset_0_alias, 0, 64
	.other		__nv_reservedSMEM_offset_0_alias,@"STO_CUDA_RESERVED_SHARED STV_DEFAULT"
__nv_reservedSMEM_offset_0_alias:
	.zero		0
.nv.shared.reserved.0:
	.zero		64
	.weak		__nv_reservedSMEM_tcgen05_partition
	.type		__nv_reservedSMEM_tcgen05_partition,@object
	.size		__nv_reservedSMEM_tcgen05_partition,(.L_0 - __nv_reservedSMEM_tcgen05_partition)
__nv_reservedSMEM_tcgen05_partition:
	.zero		32
.L_0:


//--------------------- .nv.global                --------------------------
	.section	.nv.global,"aw",@nobits
.nv.global:
	.type		_ZN40_INTERNAL_adf96d77_4_k_cu_363e89d1_245064cute1_E,@object
	.size		_ZN40_INTERNAL_adf96d77_4_k_cu_363e89d1_245064cute1_E,(_ZN40_INTERNAL_adf96d77_4_k_cu_363e89d1_245064cuda3std3__45__cpo6cbeginE - _ZN40_INTERNAL_adf96d77_4_k_cu_363e89d1_245064cute1_E)
_ZN40_INTERNAL_adf96d77_4_k_cu_363e89d1_245064cute1_E:
	.zero		1
	.type		_ZN40_INTERNAL_adf96d77_4_k_cu_363e89d1_245064cuda3std3__45__cpo6cbeginE,@object
	.size		_ZN40_INTERNAL_adf96d77_4_k_cu_363e89d1_245064cuda3std3__45__cpo6cbeginE,(_ZN40_INTERNAL_adf96d77_4_k_cu_363e89d1_245064cuda3std3__48in_placeE - _ZN40_INTERNAL_adf96d77_4_k_cu_363e89d1_245064cuda3std3__45__cpo6cbeginE)
_ZN40_INTERNAL_adf96d77_4_k_cu_363e89d1_245064cuda3std3__45__cpo6cbeginE:
	.zero		1
	.type		_ZN40_INTERNAL_adf96d77_4_k_cu_363e89d1_245064cuda3std3__48in_placeE,@object
	.size		_ZN40_INTERNAL_adf96d77_4_k_cu_363e89d1_245064cuda3std3__48in_placeE,(_ZN40_INTERNAL_adf96d77_4_k_cu_363e89d1_245064cuda3std6ranges3__45__cpo9iter_moveE - _ZN40_INTERNAL_adf96d77_4_k_cu_363e89d1_245064cuda3std3__48in_placeE)
_ZN40_INTERNAL_adf96d77_4_k_cu_363e89d1_245064cuda3std3__48in_placeE:
	.zero		1
	.type		_ZN40_INTERNAL_adf96d77_4_k_cu_363e89d1_245064cuda3std6ranges3__45__cpo9iter_moveE,@object
	.size		_ZN40_INTERNAL_adf96d77_4_k_cu_363e89d1_245064cuda3std6ranges3__45__cpo9iter_moveE,(_ZN40_INTERNAL_adf96d77_4_k_cu_363e89d1_245064cuda3std3__45__cpo5beginE - _ZN40_INTERNAL_adf96d77_4_k_cu_363e89d1_245064cuda3std6ranges3__45__cpo9iter_moveE)
_ZN40_INTERNAL_adf96d77_4_k_cu_363e89d1_245064cuda3std6ranges3__45__cpo9iter_moveE:
	.zero		1
	.type		_ZN40_INTERNAL_adf96d77_4_k_cu_363e89d1_245064cuda3std3__45__cpo5beginE,@object
	.size		_ZN40_INTERNAL_adf96d77_4_k_cu_363e89d1_245064cuda3std3__45__cpo5beginE,(_ZN40_INTERNAL_adf96d77_4_k_cu_363e89d1_245064cuda3std3__442_GLOBAL__N__adf96d77_4_k_cu_363e89d1_245066ignoreE - _ZN40_INTERNAL_adf96d77_4_k_cu_363e89d1_245064cuda3std3__45__cpo5beginE)
_ZN40_INTERNAL_adf96d77_4_k_cu_363e89d1_245064cuda3std3__45__cpo5beginE:
	.zero		1
	.type		_ZN40_INTERNAL_adf96d77_4_k_cu_363e89d1_245064cuda3std3__442_GLOBAL__N__adf96d77_4_k_cu_363e89d1_245066ignoreE,@object
	.size		_ZN40_INTERNAL_adf96d77_4_k_cu_363e89d1_245064cuda3std3__442_GLOBAL__N__adf96d77_4_k_cu_363e89d1_245066ignoreE,(_ZN40_INTERNAL_adf96d77_4_k_cu_363e89d1_245064cute7productE - _ZN40_INTERNAL_adf96d77_4_k_cu_363e89d1_245064cuda3std3__442_GLOBAL__N__adf96d77_4_k_cu_363e89d1_245066ignoreE)
_ZN40_INTERNAL_adf96d77_4_k_cu_363e89d1_245064cuda3std3__442_GLOBAL__N__adf96d77_4_k_cu_363e89d1_245066ignoreE:
	.zero		1
	.type		_ZN40_INTERNAL_adf96d77_4_k_cu_363e89d1_245064cute7productE,@object
	.size		_ZN40_INTERNAL_adf96d77_4_k_cu_363e89d1_245064cute7productE,(_ZN40_INTERNAL_adf96d77_4_k_cu_363e89d1_245064cuda3std3__45__cpo3endE - _ZN40_INTERNAL_adf96d77_4_k_cu_363e89d1_245064cute7productE)
_ZN40_INTERNAL_adf96d77_4_k_cu_363e89d1_245064cute7productE:
	.zero		1
	.type		_ZN40_INTERNAL_adf96d77_4_k_cu_363e89d1_245064cuda3std3__45__cpo3endE,@object
	.size		_ZN40_INTERNAL_adf96d77_4_k_cu_363e89d1_245064cuda3std3__45__cpo3endE,(_ZN40_INTERNAL_adf96d77_4_k_cu_363e89d1_245064cuda3std3__419piecewise_constructE - _ZN40_INTERNAL_adf96d77_4_k_cu_363e89d1_245064cuda3std3__45__cpo3endE)
_ZN40_INTERNAL_adf96d77_4_k_cu_363e89d1_245064cuda3std3__45__cpo3endE:
	.zero		1
	.type		_ZN40_INTERNAL_adf96d77_4_k_cu_363e89d1_245064cuda3std3__419piecewise_constructE,@object
	.size		_ZN40_INTERNAL_adf96d77_4_k_cu_363e89d1_245064cuda3std3__419piecewise_constructE,(_ZN40_INTERNAL_adf96d77_4_k_cu_363e89d1_245064cuda3std3__45__cpo4cendE - _ZN40_INTERNAL_adf96d77_4_k_cu_363e89d1_245064cuda3std3__419piecewise_constructE)
_ZN40_INTERNAL_adf96d77_4_k_cu_363e89d1_245064cuda3std3__419piecewise_constructE:
	.zero		1
	.type		_ZN40_INTERNAL_adf96d77_4_k_cu_363e89d1_245064cuda3std3__45__cpo4cendE,@object
	.size		_ZN40_INTERNAL_adf96d77_4_k_cu_363e89d1_245064cuda3std3__45__cpo4cendE,(_ZN40_INTERNAL_adf96d77_4_k_cu_363e89d1_245064cuda3std6ranges3__45__cpo4swapE - _ZN40_INTERNAL_adf96d77_4_k_cu_363e89d1_245064cuda3std3__45__cpo4cendE)
_ZN40_INTERNAL_adf96d77_4_k_cu_363e89d1_245064cuda3std3__45__cpo4cendE:
	.zero		1
	.type		_ZN40_INTERNAL_adf96d77_4_k_cu_363e89d1_245064cuda3std6ranges3__45__cpo4swapE,@object
	.size		_ZN40_INTERNAL_adf96d77_4_k_cu_363e89d1_245064cuda3std6ranges3__45__cpo4swapE,(.L_10 - _ZN40_INTERNAL_adf96d77_4_k_cu_363e89d1_245064cuda3std6ranges3__45__cpo4swapE)
_ZN40_INTERNAL_adf96d77_4_k_cu_363e89d1_245064cuda3std6ranges3__45__cpo4swapE:
	.zero		1
.L_10:


//--------------------- .nv.constant0._ZN7cutlass13device_kernelINS_4gemm6kernel13GemmUniversalIN4cute5tupleIJiiiiEEENS1_10collective13CollectiveMmaINS1_35MainloopSm100TmaUmmaWarpSpecializedILi8ELi2ELi4ENS5_IJNS4_1CILi4EEENSA_ILi1EEESC_EEEEENS5_IJNSA_ILi256EEENSA_ILi128EEESG_EEEaNS5_IJlSC_lEEEaSI_NS4_8TiledMMAINS4_8MMA_AtomIJNS4_21SM100_MMA_S8_2x1SM_SSIaaiLi256ELi128ELNS4_4UMMA5MajorE0ELSN_0ELNSM_8SaturateE0EEEEEENS4_6LayoutINS5_IJSC_SC_SC_EEENS5_IJNSA_ILi0EEEST_ST_EEEEENS5_IJNS4_10UnderscoreESW_SW_EEEEENS4_18SM100_TMA_2SM_LOADENS4_14ComposedLayoutINS4_7SwizzleILi3ELi4ELi3EEENS4_18smem_ptr_flag_bitsILi8EEENSR_INS5_IJNSA_ILi8EEESG_EEENS5_IJSG_SC_EEEEEEEvNS4_8identityENS4_28SM100_TMA_2SM_LOAD_MULTICASTES19_vS1A_EENS_8epilogue10collective18CollectiveEpilogueINS1D_23Sm100TmaWarpSpecializedILi2ELi2ELi64ELb0ELb0EEEJNS5_IJSG_SG_SG_EEENS5_IJNSR_ISG_SC_EENSR_INSA_ILi64EEESC_EEEEEaSI_aSI_NS1D_6fusion15FusionCallbacksIS1H_NS1N_17LinearCombinationIaiaiLNS_15FloatRoundStyleE2EEES1I_S1M_JEEENS4_5SM1004TMEM4LOAD26SM100_TMEM_LOAD_32dp32b64xENS4_13SM90_TMA_LOADENS10_INS11_ILi2ELi4ELi3EEES14_NSR_INS5_IJS15_S1K_EEENS5_IJS1K_SC_EEEEEEENS4_39AutoVectorizingCopyWithAssumedAlignmentILi128EEENS4_14SM90_TMA_STOREES22_S24_S24_EEEvvEEEEvNT_6ParamsE --------------------------
	.section	.nv.constant0._ZN7cutlass13device_kernelINS_4gemm6kernel13GemmUniversalIN4cute5tupleIJiiiiEEENS1_10collective13CollectiveMmaINS1_35MainloopSm100TmaUmmaWarpSpecializedILi8ELi2ELi4ENS5_IJNS4_1CILi4EEENSA_ILi1EEESC_EEEEENS5_IJNSA_ILi256EEENSA_ILi128EEESG_EEEaNS5_IJlSC_lEEEaSI_NS4_8TiledMMAINS4_8MMA_AtomIJNS4_21SM100_MMA_S8_2x1SM_SSIaaiLi256ELi128ELNS4_4UMMA5MajorE0ELSN_0ELNSM_8SaturateE0EEEEEENS4_6LayoutINS5_IJSC_SC_SC_EEENS5_IJNSA_ILi0EEEST_ST_EEEEENS5_IJNS4_10UnderscoreESW_SW_EEEEENS4_18SM100_TMA_2SM_LOADENS4_14ComposedLayoutINS4_7SwizzleILi3ELi4ELi3EEENS4_18smem_ptr_flag_bitsILi8EEENSR_INS5_IJNSA_ILi8EEESG_EEENS5_IJSG_SC_EEEEEEEvNS4_8identityENS4_28SM100_TMA_2SM_LOAD_MULTICASTES19_vS1A_EENS_8epilogue10collective18CollectiveEpilogueINS1D_23Sm100TmaWarpSpecializedILi2ELi2ELi64ELb0ELb0EEEJNS5_IJSG_SG_SG_EEENS5_IJNSR_ISG_SC_EENSR_INSA_ILi64EEESC_EEEEEaSI_aSI_NS1D_6fusion15FusionCallbacksIS1H_NS1N_17LinearCombinationIaiaiLNS_15FloatRoundStyleE2EEES1I_S1M_JEEENS4_5SM1004TMEM4LOAD26SM100_TMEM_LOAD_32dp32b64xENS4_13SM90_TMA_LOADENS10_INS11_ILi2ELi4ELi3EEES14_NSR_INS5_IJS15_S1K_EEENS5_IJS1K_SC_EEEEEEENS4_39AutoVectorizingCopyWithAssumedAlignmentILi128EEENS4_14SM90_TMA_STOREES22_S24_S24_EEEvvEEEEvNT_6ParamsE,"a",@progbits
	.sectionflags	@""
	.align	4
.nv.constant0._ZN7cutlass13device_kernelINS_4gemm6kernel13GemmUniversalIN4cute5tupleIJiiiiEEENS1_10collective13CollectiveMmaINS1_35MainloopSm100TmaUmmaWarpSpecializedILi8ELi2ELi4ENS5_IJNS4_1CILi4EEENSA_ILi1EEESC_EEEEENS5_IJNSA_ILi256EEENSA_ILi128EEESG_EEEaNS5_IJlSC_lEEEaSI_NS4_8TiledMMAINS4_8MMA_AtomIJNS4_21SM100_MMA_S8_2x1SM_SSIaaiLi256ELi128ELNS4_4UMMA5MajorE0ELSN_0ELNSM_8SaturateE0EEEEEENS4_6LayoutINS5_IJSC_SC_SC_EEENS5_IJNSA_ILi0EEEST_ST_EEEEENS5_IJNS4_10UnderscoreESW_SW_EEEEENS4_18SM100_TMA_2SM_LOADENS4_14ComposedLayoutINS4_7SwizzleILi3ELi4ELi3EEENS4_18smem_ptr_flag_bitsILi8EEENSR_INS5_IJNSA_ILi8EEESG_EEENS5_IJSG_SC_EEEEEEEvNS4_8identityENS4_28SM100_TMA_2SM_LOAD_MULTICASTES19_vS1A_EENS_8epilogue10collective18CollectiveEpilogueINS1D_23Sm100TmaWarpSpecializedILi2ELi2ELi64ELb0ELb0EEEJNS5_IJSG_SG_SG_EEENS5_IJNSR_ISG_SC_EENSR_INSA_ILi64EEESC_EEEEEaSI_aSI_NS1D_6fusion15FusionCallbacksIS1H_NS1N_17LinearCombinationIaiaiLNS_15FloatRoundStyleE2EEES1I_S1M_JEEENS4_5SM1004TMEM4LOAD26SM100_TMEM_LOAD_32dp32b64xENS4_13SM90_TMA_LOADENS10_INS11_ILi2ELi4ELi3EEES14_NSR_INS5_IJS15_S1K_EEENS5_IJS1K_SC_EEEEEEENS4_39AutoVectorizingCopyWithAssumedAlignmentILi128EEENS4_14SM90_TMA_STOREES22_S24_S24_EEEvvEEEEvNT_6ParamsE:
	.zero		2944


//--------------------- SYMBOLS --------------------------

	.type		.nv.reservedSmem.offset0,@object
	.size		.nv.reservedSmem.offset0,0x4
	.type		.nv.reservedSmem.cap,@object
	.size		.nv.reservedSmem.cap,0x4
	.type		__assertfail,@function
